// auto-generated by cutlass_sweep.gemm — config: {"arch": "sm_100", "cluster_m": 1, "cluster_n": 1, "dtype": "fp16", "dtype_b": "fp16", "layout": "nt", "stages": 0, "tile_k": 64, "tile_m": 64, "tile_n": 80}
#include "cutlass/cutlass.h"
#include "cutlass/gemm/collective/collective_builder.hpp"
#include "cutlass/gemm/device/gemm_universal_adapter.h"
#include "cutlass/gemm/kernel/gemm_universal.hpp"
#include "cutlass/epilogue/collective/collective_builder.hpp"

using ElemA = cutlass::half_t;
using ElemB = cutlass::half_t;
using ElemCD = cutlass::half_t;
using Acc  = float;
using TileShape    = cute::Shape<cute::_64, cute::_80, cute::_64>;
using ClusterShape = cute::Shape<cute::_1, cute::_1, cute::_1>;

using CollectiveEpilogue = typename cutlass::epilogue::collective::CollectiveBuilder<
    cutlass::arch::Sm100, cutlass::arch::OpClassTensorOp,
    TileShape, ClusterShape,
    cutlass::epilogue::collective::EpilogueTileAuto,
    Acc, Acc,
    ElemCD, cutlass::layout::RowMajor, 128 / cutlass::sizeof_bits<ElemCD>::value,
    ElemCD, cutlass::layout::RowMajor, 128 / cutlass::sizeof_bits<ElemCD>::value,
    cutlass::epilogue::collective::EpilogueScheduleAuto
  >::CollectiveOp;

using CollectiveMainloop = typename cutlass::gemm::collective::CollectiveBuilder<
    cutlass::arch::Sm100, cutlass::arch::OpClassTensorOp,
    ElemA, cutlass::layout::RowMajor, 128 / cutlass::sizeof_bits<ElemA>::value,
    ElemB, cutlass::layout::ColumnMajor, 128 / cutlass::sizeof_bits<ElemB>::value,
    Acc,
    TileShape, ClusterShape,
    cutlass::gemm::collective::StageCountAutoCarveout<static_cast<int>(sizeof(typename CollectiveEpilogue::SharedStorage))>,
    cutlass::gemm::collective::KernelScheduleAuto
  >::CollectiveOp;

using GemmKernel = cutlass::gemm::kernel::GemmUniversal<
    cute::Shape<int,int,int,int>,
    CollectiveMainloop,
    CollectiveEpilogue
>;
using Gemm = cutlass::gemm::device::GemmUniversalAdapter<GemmKernel>;

// Force the device kernel symbol into the cubin without needing a host main.
auto* _anchor = &cutlass::device_kernel<GemmKernel>;


// ===== COMPILED SASS (sm_100a) =====

	.target	sm_100a

	.elftype	@"ET_EXEC"


//--------------------- .note.nv.tkinfo           --------------------------
	.section	.note.nv.tkinfo,"",@"SHT_NOTE"
	.sectionflags	@"SHF_NOTE_NV_TKINFO"
	.tkinfo
        /*0018*/ 	.word	0x00000002
        /*0030*/ 	.string	""
        /*0030*/ 	.string	"ptxas"
        /*0030*/ 	.string	"Cuda compilation tools, release 13.0, V13.0.88"
        /*0030*/ 	.string	"Build cuda_13.0.r13.0/compiler.36424714_0"
        /*0030*/ 	.string	"-arch sm_100a -m 64 "



//--------------------- .note.nv.cuinfo           --------------------------
	.section	.note.nv.cuinfo,"",@"SHT_NOTE"
	.sectionflags	@"SHF_NOTE_NV_CUINFO"
        /*0018*/ 	.short	0x0002
        /*001a*/ 	.short	0x0064
        /*001c*/ 	.short	0x0082
	.zero		2


//--------------------- .nv.info                  --------------------------
	.section	.nv.info,"",@"SHT_CUDA_INFO"
	.align	4


	//----- nvinfo : EIATTR_REGCOUNT
	.align		4
        /*0000*/ 	.byte	0x04, 0x2f
        /*0002*/ 	.short	(.L_19 - .L_18)
	.align		4
.L_18:
        /*0004*/ 	.word	index@(_ZN7cutlass13device_kernelINS_4gemm6kernel13GemmUniversalIN4cute5tupleIJiiiiEEENS1_10collective13CollectiveMmaINS1_35MainloopSm100TmaUmmaWarpSpecializedILi11ELi2ELi4ENS5_IJNS4_1CILi1EEESB_SB_EEEEENS5_IJNSA_ILi64EEENSA_ILi80EEESE_EEENS_6half_tENS5_IJlSB_lEEESH_SI_NS4_8TiledMMAINS4_8MMA_AtomIJNS4_20SM100_MMA_F16BF16_SSISH_SH_fLi64ELi80ELNS4_4UMMA5MajorE0ELSN_0ELNSM_7ScaleInE0ELSO_0EEEEEENS4_6LayoutISC_NS5_IJNSA_ILi0EEESS_SS_EEEEENS5_IJNS4_10UnderscoreESV_SV_EEEEENS4_13SM90_TMA_LOADENS4_14ComposedLayoutINS4_7SwizzleILi3ELi4ELi3EEENS4_18smem_ptr_flag_bitsILi16EEENSR_INS5_IJNSA_ILi8EEESE_EEENS5_IJSE_SB_EEEEEEEvNS4_8identityESY_S18_vS19_EENS_8epilogue10collective18CollectiveEpilogueINS1B_23Sm100TmaWarpSpecializedILi2ELi1ELi40ELb1ELb0EEEJSG_NS5_IJNSR_ISE_SB_EENSR_ISF_SB_EEEEESH_SI_SH_SI_NS1B_6fusion15FusionCallbacksIS1F_NS1J_17LinearCombinationISH_fSH_fLNS_15FloatRoundStyleE2EEESG_S1I_JEEENS4_5SM1004TMEM4LOAD26SM100_TMEM_LOAD_16dp256b2xESY_NSZ_INS10_ILi1ELi4ELi3EEES13_NSR_INS5_IJS14_NSA_ILi16EEEEEENS5_IJS1U_SB_EEEEEEENS4_17SM75_U32x4_LDSM_NENS4_14SM90_TMA_STOREES1Y_NS4_17SM90_U32x4_STSM_NENS4_39AutoVectorizingCopyWithAssumedAlignmentILi128EEEEEEvvEEEEvNT_6ParamsE)
        /*0008*/ 	.word	0x0000007f


	//----- nvinfo : EIATTR_FRAME_SIZE
	.align		4
.L_19:
        /*000c*/ 	.byte	0x04, 0x11
        /*000e*/ 	.short	(.L_21 - .L_20)
	.align		4
.L_20:
        /*0010*/ 	.word	index@($__internal_2_$__cuda_sm10x_tcgen05_guardrail_trap_unallocated_columns_being_dealloced)
        /*0014*/ 	.word	0x00000000


	//----- nvinfo : EIATTR_FRAME_SIZE
	.align		4
.L_21:
        /*0018*/ 	.byte	0x04, 0x11
        /*001a*/ 	.short	(.L_23 - .L_22)
	.align		4
.L_22:
        /*001c*/ 	.word	index@($__internal_1_$__cuda_sm10x_tcgen05_guardrail_trap_phase_invalid_during_alloc)
        /*0020*/ 	.word	0x00000000


	//----- nvinfo : EIATTR_FRAME_SIZE
	.align		4
.L_23:
        /*0024*/ 	.byte	0x04, 0x11
        /*0026*/ 	.short	(.L_25 - .L_24)
	.align		4
.L_24:
        /*0028*/ 	.word	index@($__internal_0_$__cuda_sm10x_tcgen05_guardrail_trap_col_being_dealloced_not_returned_by_alloc)
        /*002c*/ 	.word	0x00000000


	//----- nvinfo : EIATTR_FRAME_SIZE
	.align		4
.L_25:
        /*0030*/ 	.byte	0x04, 0x11
        /*0032*/ 	.short	(.L_27 - .L_26)
	.align		4
.L_26:
        /*0034*/ 	.word	index@(_ZN7cutlass13device_kernelINS_4gemm6kernel13GemmUniversalIN4cute5tupleIJiiiiEEENS1_10collective13CollectiveMmaINS1_35MainloopSm100TmaUmmaWarpSpecializedILi11ELi2ELi4ENS5_IJNS4_1CILi1EEESB_SB_EEEEENS5_IJNSA_ILi64EEENSA_ILi80EEESE_EEENS_6half_tENS5_IJlSB_lEEESH_SI_NS4_8TiledMMAINS4_8MMA_AtomIJNS4_20SM100_MMA_F16BF16_SSISH_SH_fLi64ELi80ELNS4_4UMMA5MajorE0ELSN_0ELNSM_7ScaleInE0ELSO_0EEEEEENS4_6LayoutISC_NS5_IJNSA_ILi0EEESS_SS_EEEEENS5_IJNS4_10UnderscoreESV_SV_EEEEENS4_13SM90_TMA_LOADENS4_14ComposedLayoutINS4_7SwizzleILi3ELi4ELi3EEENS4_18smem_ptr_flag_bitsILi16EEENSR_INS5_IJNSA_ILi8EEESE_EEENS5_IJSE_SB_EEEEEEEvNS4_8identityESY_S18_vS19_EENS_8epilogue10collective18CollectiveEpilogueINS1B_23Sm100TmaWarpSpecializedILi2ELi1ELi40ELb1ELb0EEEJSG_NS5_IJNSR_ISE_SB_EENSR_ISF_SB_EEEEESH_SI_SH_SI_NS1B_6fusion15FusionCallbacksIS1F_NS1J_17LinearCombinationISH_fSH_fLNS_15FloatRoundStyleE2EEESG_S1I_JEEENS4_5SM1004TMEM4LOAD26SM100_TMEM_LOAD_16dp256b2xESY_NSZ_INS10_ILi1ELi4ELi3EEES13_NSR_INS5_IJS14_NSA_ILi16EEEEEENS5_IJS1U_SB_EEEEEEENS4_17SM75_U32x4_LDSM_NENS4_14SM90_TMA_STOREES1Y_NS4_17SM90_U32x4_STSM_NENS4_39AutoVectorizingCopyWithAssumedAlignmentILi128EEEEEEvvEEEEvNT_6ParamsE)
        /*0038*/ 	.word	0x00000000


	//----- nvinfo : EIATTR_MIN_STACK_SIZE
	.align		4
.L_27:
        /*003c*/ 	.byte	0x04, 0x12
        /*003e*/ 	.short	(.L_29 - .L_28)
	.align		4
.L_28:
        /*0040*/ 	.word	index@(_ZN7cutlass13device_kernelINS_4gemm6kernel13GemmUniversalIN4cute5tupleIJiiiiEEENS1_10collective13CollectiveMmaINS1_35MainloopSm100TmaUmmaWarpSpecializedILi11ELi2ELi4ENS5_IJNS4_1CILi1EEESB_SB_EEEEENS5_IJNSA_ILi64EEENSA_ILi80EEESE_EEENS_6half_tENS5_IJlSB_lEEESH_SI_NS4_8TiledMMAINS4_8MMA_AtomIJNS4_20SM100_MMA_F16BF16_SSISH_SH_fLi64ELi80ELNS4_4UMMA5MajorE0ELSN_0ELNSM_7ScaleInE0ELSO_0EEEEEENS4_6LayoutISC_NS5_IJNSA_ILi0EEESS_SS_EEEEENS5_IJNS4_10UnderscoreESV_SV_EEEEENS4_13SM90_TMA_LOADENS4_14ComposedLayoutINS4_7SwizzleILi3ELi4ELi3EEENS4_18smem_ptr_flag_bitsILi16EEENSR_INS5_IJNSA_ILi8EEESE_EEENS5_IJSE_SB_EEEEEEEvNS4_8identityESY_S18_vS19_EENS_8epilogue10collective18CollectiveEpilogueINS1B_23Sm100TmaWarpSpecializedILi2ELi1ELi40ELb1ELb0EEEJSG_NS5_IJNSR_ISE_SB_EENSR_ISF_SB_EEEEESH_SI_SH_SI_NS1B_6fusion15FusionCallbacksIS1F_NS1J_17LinearCombinationISH_fSH_fLNS_15FloatRoundStyleE2EEESG_S1I_JEEENS4_5SM1004TMEM4LOAD26SM100_TMEM_LOAD_16dp256b2xESY_NSZ_INS10_ILi1ELi4ELi3EEES13_NSR_INS5_IJS14_NSA_ILi16EEEEEENS5_IJS1U_SB_EEEEEEENS4_17SM75_U32x4_LDSM_NENS4_14SM90_TMA_STOREES1Y_NS4_17SM90_U32x4_STSM_NENS4_39AutoVectorizingCopyWithAssumedAlignmentILi128EEEEEEvvEEEEvNT_6ParamsE)
        /*0044*/ 	.word	0x00000000
.L_29:


//--------------------- .nv.compat                --------------------------
	.section	.nv.compat,"",@"SHT_CUDA_COMPAT_INFO"
	.align	4
        /*0000*/ 	.byte	0x02, 0x09, 0x01, 0x00, 0x02, 0x02, 0x02, 0x00, 0x02, 0x05, 0x05, 0x00, 0x03, 0x07, 0x01, 0x01
        /*0010*/ 	.byte	0x02, 0x03, 0x01, 0x00, 0x02, 0x06, 0x01, 0x00, 0x04, 0x0b, 0x08, 0x00, 0x09, 0x00, 0x00, 0x00
        /*0020*/ 	.byte	0x00, 0x00, 0x00, 0x00


//--------------------- .nv.info._ZN7cutlass13device_kernelINS_4gemm6kernel13GemmUniversalIN4cute5tupleIJiiiiEEENS1_10collective13CollectiveMmaINS1_35MainloopSm100TmaUmmaWarpSpecializedILi11ELi2ELi4ENS5_IJNS4_1CILi1EEESB_SB_EEEEENS5_IJNSA_ILi64EEENSA_ILi80EEESE_EEENS_6half_tENS5_IJlSB_lEEESH_SI_NS4_8TiledMMAINS4_8MMA_AtomIJNS4_20SM100_MMA_F16BF16_SSISH_SH_fLi64ELi80ELNS4_4UMMA5MajorE0ELSN_0ELNSM_7ScaleInE0ELSO_0EEEEEENS4_6LayoutISC_NS5_IJNSA_ILi0EEESS_SS_EEEEENS5_IJNS4_10UnderscoreESV_SV_EEEEENS4_13SM90_TMA_LOADENS4_14ComposedLayoutINS4_7SwizzleILi3ELi4ELi3EEENS4_18smem_ptr_flag_bitsILi16EEENSR_INS5_IJNSA_ILi8EEESE_EEENS5_IJSE_SB_EEEEEEEvNS4_8identityESY_S18_vS19_EENS_8epilogue10collective18CollectiveEpilogueINS1B_23Sm100TmaWarpSpecializedILi2ELi1ELi40ELb1ELb0EEEJSG_NS5_IJNSR_ISE_SB_EENSR_ISF_SB_EEEEESH_SI_SH_SI_NS1B_6fusion15FusionCallbacksIS1F_NS1J_17LinearCombinationISH_fSH_fLNS_15FloatRoundStyleE2EEESG_S1I_JEEENS4_5SM1004TMEM4LOAD26SM100_TMEM_LOAD_16dp256b2xESY_NSZ_INS10_ILi1ELi4ELi3EEES13_NSR_INS5_IJS14_NSA_ILi16EEEEEENS5_IJS1U_SB_EEEEEEENS4_17SM75_U32x4_LDSM_NENS4_14SM90_TMA_STOREES1Y_NS4_17SM90_U32x4_STSM_NENS4_39AutoVectorizingCopyWithAssumedAlignmentILi128EEEEEEvvEEEEvNT_6ParamsE --------------------------
	.section	.nv.info._ZN7cutlass13device_kernelINS_4gemm6kernel13GemmUniversalIN4cute5tupleIJiiiiEEENS1_10collective13CollectiveMmaINS1_35MainloopSm100TmaUmmaWarpSpecializedILi11ELi2ELi4ENS5_IJNS4_1CILi1EEESB_SB_EEEEENS5_IJNSA_ILi64EEENSA_ILi80EEESE_EEENS_6half_tENS5_IJlSB_lEEESH_SI_NS4_8TiledMMAINS4_8MMA_AtomIJNS4_20SM100_MMA_F16BF16_SSISH_SH_fLi64ELi80ELNS4_4UMMA5MajorE0ELSN_0ELNSM_7ScaleInE0ELSO_0EEEEEENS4_6LayoutISC_NS5_IJNSA_ILi0EEESS_SS_EEEEENS5_IJNS4_10UnderscoreESV_SV_EEEEENS4_13SM90_TMA_LOADENS4_14ComposedLayoutINS4_7SwizzleILi3ELi4ELi3EEENS4_18smem_ptr_flag_bitsILi16EEENSR_INS5_IJNSA_ILi8EEESE_EEENS5_IJSE_SB_EEEEEEEvNS4_8identityESY_S18_vS19_EENS_8epilogue10collective18CollectiveEpilogueINS1B_23Sm100TmaWarpSpecializedILi2ELi1ELi40ELb1ELb0EEEJSG_NS5_IJNSR_ISE_SB_EENSR_ISF_SB_EEEEESH_SI_SH_SI_NS1B_6fusion15FusionCallbacksIS1F_NS1J_17LinearCombinationISH_fSH_fLNS_15FloatRoundStyleE2EEESG_S1I_JEEENS4_5SM1004TMEM4LOAD26SM100_TMEM_LOAD_16dp256b2xESY_NSZ_INS10_ILi1ELi4ELi3EEES13_NSR_INS5_IJS14_NSA_ILi16EEEEEENS5_IJS1U_SB_EEEEEEENS4_17SM75_U32x4_LDSM_NENS4_14SM90_TMA_STOREES1Y_NS4_17SM90_U32x4_STSM_NENS4_39AutoVectorizingCopyWithAssumedAlignmentILi128EEEEEEvvEEEEvNT_6ParamsE,"",@"SHT_CUDA_INFO"
	.sectionflags	@""
	.align	4


	//----- nvinfo : EIATTR_CUDA_API_VERSION
	.align		4
        /*0000*/ 	.byte	0x04, 0x37
        /*0002*/ 	.short	(.L_31 - .L_30)
.L_30:
        /*0004*/ 	.word	0x00000082


	//----- nvinfo : EIATTR_KPARAM_INFO
	.align		4
.L_31:
        /*0008*/ 	.byte	0x04, 0x17
        /*000a*/ 	.short	(.L_33 - .L_32)
.L_32:
        /*000c*/ 	.word	0x00000000
        /*0010*/ 	.short	0x0000
        /*0012*/ 	.short	0x0000
        /*0014*/ 	.byte	0x00, 0xf0, 0x01, 0x20


	//----- nvinfo : EIATTR_AT_ENTRY_FRAGMENTS
	.align		4
.L_33:
        /*0018*/ 	.byte	0x04, 0x4f
        /*001a*/ 	.short	(.L_35 - .L_34)


	//   ....[0]....
.L_34:
        /*001c*/ 	.word	0x00000006


	//----- nvinfo : EIATTR_RESERVED_SMEM_USED
	.align		4
.L_35:
        /*0020*/ 	.byte	0x01, 0x41
	.zero		2


	//----- nvinfo : EIATTR_SPARSE_MMA_MASK
	.align		4
        /*0024*/ 	.byte	0x03, 0x50
        /*0026*/ 	.short	0x0000


	//----- nvinfo : EIATTR_TCGEN05_1CTA_USED
	.align		4
        /*0028*/ 	.byte	0x01, 0x51
	.zero		2


	//----- nvinfo : EIATTR_MAXREG_COUNT
	.align		4
        /*002c*/ 	.byte	0x03, 0x1b
        /*002e*/ 	.short	0x00ff


	//----- nvinfo : EIATTR_NUM_BARRIERS
	.align		4
        /*0030*/ 	.byte	0x02, 0x4c
        /*0032*/ 	.byte	0x07
	.zero		1


	//----- nvinfo : EIATTR_EXTERNS
	.align		4
        /*0034*/ 	.byte	0x04, 0x0f
        /*0036*/ 	.short	(.L_37 - .L_36)


	//   ....[0]....
	.align		4
.L_36:
        /*0038*/ 	.word	index@(__assertfail)


	//----- nvinfo : EIATTR_MERCURY_ISA_VERSION
	.align		4
.L_37:
        /*003c*/ 	.byte	0x03, 0x5f
        /*003e*/ 	.short	0x0101


	//----- nvinfo : EIATTR_INT_WARP_WIDE_INSTR_OFFSETS
	.align		4
        /*0040*/ 	.byte	0x04, 0x31
        /*0042*/ 	.short	(.L_39 - .L_38)


	//   ....[0]....
.L_38:
        /*0044*/ 	.word	0x00001eb0


	//   ....[1]....
        /*0048*/ 	.word	0x00003d30


	//   ....[2]....
        /*004c*/ 	.word	0x00003d60


	//   ....[3]....
        /*0050*/ 	.word	0x00003db0


	//   ....[4]....
        /*0054*/ 	.word	0x00004810


	//   ....[5]....
        /*0058*/ 	.word	0x00004820


	//   ....[6]....
        /*005c*/ 	.word	0x00004850


	//   ....[7]....
        /*0060*/ 	.word	0x00004880


	//   ....[8]....
        /*0064*/ 	.word	0x00004a10


	//   ....[9]....
        /*0068*/ 	.word	0x00004a40


	//----- nvinfo : EIATTR_COOP_GROUP_MASK_REGIDS
	.align		4
.L_39:
        /*006c*/ 	.byte	0x04, 0x29
        /*006e*/ 	.short	(.L_41 - .L_40)


	//   ....[0]....
.L_40:
        /*0070*/ 	.word	0xffffffff


	//   ....[1]....
        /*0074*/ 	.word	0xffffffff


	//   ....[2]....
        /*0078*/ 	.word	0xffffffff


	//   ....[3]....
        /*007c*/ 	.word	0xffffffff


	//   ....[4]....
        /*0080*/ 	.word	0xffffffff


	//   ....[5]....
        /*0084*/ 	.word	0xffffffff


	//   ....[6]....
        /*0088*/ 	.word	0xffffffff


	//   ....[7]....
        /*008c*/ 	.word	0xffffffff


	//   ....[8]....
        /*0090*/ 	.word	0xffffffff


	//   ....[9]....
        /*0094*/ 	.word	0xffffffff


	//   ....[10]....
        /*0098*/ 	.word	0xffffffff


	//   ....[11]....
        /*009c*/ 	.word	0xffffffff


	//   ....[12]....
        /*00a0*/ 	.word	0xffffffff


	//----- nvinfo : EIATTR_COOP_GROUP_INSTR_OFFSETS
	.align		4
.L_41:
        /*00a4*/ 	.byte	0x04, 0x28
        /*00a6*/ 	.short	(.L_43 - .L_42)


	//   ....[0]....
.L_42:
        /*00a8*/ 	.word	0x00000090


	//   ....[1]....
        /*00ac*/ 	.word	0x000004d0


	//   ....[2]....
        /*00b0*/ 	.word	0x00000750


	//   ....[3]....
        /*00b4*/ 	.word	0x000008b0


	//   ....[4]....
        /*00b8*/ 	.word	0x000009b0


	//   ....[5]....
        /*00bc*/ 	.word	0x00000b20


	//   ....[6]....
        /*00c0*/ 	.word	0x00000cc0


	//   ....[7]....
        /*00c4*/ 	.word	0x00001d90


	//   ....[8]....
        /*00c8*/ 	.word	0x00002f60


	//   ....[9]....
        /*00cc*/ 	.word	0x00003170


	//   ....[10]....
        /*00d0*/ 	.word	0x000031a0


	//   ....[11]....
        /*00d4*/ 	.word	0x00003c20


	//   ....[12]....
        /*00d8*/ 	.word	0x00003e50


	//----- nvinfo : EIATTR_VRC_CTA_INIT_COUNT
	.align		4
.L_43:
        /*00dc*/ 	.byte	0x02, 0x4a
        /*00de*/ 	.byte	0x80
	.zero		1


	//----- nvinfo : EIATTR_SYSCALL_OFFSETS
	.align		4
        /*00e0*/ 	.byte	0x04, 0x46
        /*00e2*/ 	.short	(.L_45 - .L_44)


	//   ....[0]....
.L_44:
        /*00e4*/ 	.word	0x00005550


	//   ....[1]....
        /*00e8*/ 	.word	0x00005640


	//   ....[2]....
        /*00ec*/ 	.word	0x00005e40


	//   ....[3]....
        /*00f0*/ 	.word	0x00005fb0


	//   ....[4]....
        /*00f4*/ 	.word	0x00006120


	//   ....[5]....
        /*00f8*/ 	.word	0x00006290


	//   ....[6]....
        /*00fc*/ 	.word	0x00006400


	//----- nvinfo : EIATTR_MBARRIER_INSTR_OFFSETS
	.align		4
.L_45:
        /*0100*/ 	.byte	0x04, 0x39
        /*0102*/ 	.short	(.L_47 - .L_46)


	//   ....[0]....
.L_46:
        /*0104*/ 	.word	0x000005d0
        /*0108*/ 	.word	0x000000ff
        /*010c*/ 	.word	0x00000000
        /*0110*/ 	.short	0x0100
        /*0112*/ 	.byte	0x05
	.zero		1


	//   ....[1]....
        /*0114*/ 	.word	0x000005e0
        /*0118*/ 	.word	0x000000ff
        /*011c*/ 	.word	0x00000058
        /*0120*/ 	.short	0x0100
        /*0122*/ 	.byte	0x05
	.zero		1


	//   ....[2]....
        /*0124*/ 	.word	0x000005f0
        /*0128*/ 	.word	0x000000ff
        /*012c*/ 	.word	0x00000008
        /*0130*/ 	.short	0x0100
        /*0132*/ 	.byte	0x05
	.zero		1


	//   ....[3]....
        /*0134*/ 	.word	0x00000600
        /*0138*/ 	.word	0x000000ff
        /*013c*/ 	.word	0x00000060
        /*0140*/ 	.short	0x0100
        /*0142*/ 	.byte	0x05
	.zero		1


	//   ....[4]....
        /*0144*/ 	.word	0x00000610
        /*0148*/ 	.word	0x000000ff
        /*014c*/ 	.word	0x00000010
        /*0150*/ 	.short	0x0100
        /*0152*/ 	.byte	0x05
	.zero		1


	//   ....[5]....
        /*0154*/ 	.word	0x00000620
        /*0158*/ 	.word	0x000000ff
        /*015c*/ 	.word	0x00000068
        /*0160*/ 	.short	0x0100
        /*0162*/ 	.byte	0x05
	.zero		1


	//   ....[6]....
        /*0164*/ 	.word	0x00000630
        /*0168*/ 	.word	0x000000ff
        /*016c*/ 	.word	0x00000018
        /*0170*/ 	.short	0x0100
        /*0172*/ 	.byte	0x05
	.zero		1


	//   ....[7]....
        /*0174*/ 	.word	0x00000640
        /*0178*/ 	.word	0x000000ff
        /*017c*/ 	.word	0x00000070
        /*0180*/ 	.short	0x0100
        /*0182*/ 	.byte	0x05
	.zero		1


	//   ....[8]....
        /*0184*/ 	.word	0x00000650
        /*0188*/ 	.word	0x000000ff
        /*018c*/ 	.word	0x00000020
        /*0190*/ 	.short	0x0100
        /*0192*/ 	.byte	0x05
	.zero		1


	//   ....[9]....
        /*0194*/ 	.word	0x00000660
        /*0198*/ 	.word	0x000000ff
        /*019c*/ 	.word	0x00000078
        /*01a0*/ 	.short	0x0100
        /*01a2*/ 	.byte	0x05
	.zero		1


	//   ....[10]....
        /*01a4*/ 	.word	0x00000670
        /*01a8*/ 	.word	0x000000ff
        /*01ac*/ 	.word	0x00000028
        /*01b0*/ 	.short	0x0100
        /*01b2*/ 	.byte	0x05
	.zero		1


	//   ....[11]....
        /*01b4*/ 	.word	0x00000680
        /*01b8*/ 	.word	0x000000ff
        /*01bc*/ 	.word	0x00000080
        /*01c0*/ 	.short	0x0100
        /*01c2*/ 	.byte	0x05
	.zero		1


	//   ....[12]....
        /*01c4*/ 	.word	0x00000690
        /*01c8*/ 	.word	0x000000ff
        /*01cc*/ 	.word	0x00000030
        /*01d0*/ 	.short	0x0100
        /*01d2*/ 	.byte	0x05
	.zero		1


	//   ....[13]....
        /*01d4*/ 	.word	0x000006a0
        /*01d8*/ 	.word	0x000000ff
        /*01dc*/ 	.word	0x00000088
        /*01e0*/ 	.short	0x0100
        /*01e2*/ 	.byte	0x05
	.zero		1


	//   ....[14]....
        /*01e4*/ 	.word	0x000006b0
        /*01e8*/ 	.word	0x000000ff
        /*01ec*/ 	.word	0x00000038
        /*01f0*/ 	.short	0x0100
        /*01f2*/ 	.byte	0x05
	.zero		1


	//   ....[15]....
        /*01f4*/ 	.word	0x000006c0
        /*01f8*/ 	.word	0x000000ff
        /*01fc*/ 	.word	0x00000090
        /*0200*/ 	.short	0x0100
        /*0202*/ 	.byte	0x05
	.zero		1


	//   ....[16]....
        /*0204*/ 	.word	0x000006d0
        /*0208*/ 	.word	0x000000ff
        /*020c*/ 	.word	0x00000040
        /*0210*/ 	.short	0x0100
        /*0212*/ 	.byte	0x05
	.zero		1


	//   ....[17]....
        /*0214*/ 	.word	0x000006e0
        /*0218*/ 	.word	0x000000ff
        /*021c*/ 	.word	0x00000098
        /*0220*/ 	.short	0x0100
        /*0222*/ 	.byte	0x05
	.zero		1


	//   ....[18]....
        /*0224*/ 	.word	0x000006f0
        /*0228*/ 	.word	0x000000ff
        /*022c*/ 	.word	0x00000048
        /*0230*/ 	.short	0x0100
        /*0232*/ 	.byte	0x05
	.zero		1


	//   ....[19]....
        /*0234*/ 	.word	0x00000700
        /*0238*/ 	.word	0x000000ff
        /*023c*/ 	.word	0x000000a0
        /*0240*/ 	.short	0x0100
        /*0242*/ 	.byte	0x05
	.zero		1


	//   ....[20]....
        /*0244*/ 	.word	0x00000710
        /*0248*/ 	.word	0x000000ff
        /*024c*/ 	.word	0x00000050
        /*0250*/ 	.short	0x0100
        /*0252*/ 	.byte	0x05
	.zero		1


	//   ....[21]....
        /*0254*/ 	.word	0x00000720
        /*0258*/ 	.word	0x000000ff
        /*025c*/ 	.word	0x000000a8
        /*0260*/ 	.short	0x0100
        /*0262*/ 	.byte	0x05
	.zero		1


	//   ....[22]....
        /*0264*/ 	.word	0x00000860
        /*0268*/ 	.word	0x000000ff
        /*026c*/ 	.word	0x000000b0
        /*0270*/ 	.short	0x0100
        /*0272*/ 	.byte	0x06
	.zero		1


	//   ....[23]....
        /*0274*/ 	.word	0x00000870
        /*0278*/ 	.word	0x000000ff
        /*027c*/ 	.word	0x000000c0
        /*0280*/ 	.short	0x0100
        /*0282*/ 	.byte	0x06
	.zero		1


	//   ....[24]....
        /*0284*/ 	.word	0x00000880
        /*0288*/ 	.word	0x000000ff
        /*028c*/ 	.word	0x000000b8
        /*0290*/ 	.short	0x0100
        /*0292*/ 	.byte	0x06
	.zero		1


	//   ....[25]....
        /*0294*/ 	.word	0x00000890
        /*0298*/ 	.word	0x000000ff
        /*029c*/ 	.word	0x000000c8
        /*02a0*/ 	.short	0x0100
        /*02a2*/ 	.byte	0x06
	.zero		1


	//   ....[26]....
        /*02a4*/ 	.word	0x00000980
        /*02a8*/ 	.word	0x000000ff
        /*02ac*/ 	.word	0x000000d0
        /*02b0*/ 	.short	0x0100
        /*02b2*/ 	.byte	0x05
	.zero		1


	//   ....[27]....
        /*02b4*/ 	.word	0x00000990
        /*02b8*/ 	.word	0x000000ff
        /*02bc*/ 	.word	0x000000d8
        /*02c0*/ 	.short	0x0100
        /*02c2*/ 	.byte	0x05
	.zero		1


	//   ....[28]....
        /*02c4*/ 	.word	0x00000ad0
        /*02c8*/ 	.word	0x000000ff
        /*02cc*/ 	.word	0x000000e0
        /*02d0*/ 	.short	0x0100
        /*02d2*/ 	.byte	0x05
	.zero		1


	//   ....[29]....
        /*02d4*/ 	.word	0x00000ae0
        /*02d8*/ 	.word	0x000000ff
        /*02dc*/ 	.word	0x000000f0
        /*02e0*/ 	.short	0x0100
        /*02e2*/ 	.byte	0x05
	.zero		1


	//   ....[30]....
        /*02e4*/ 	.word	0x00000af0
        /*02e8*/ 	.word	0x000000ff
        /*02ec*/ 	.word	0x000000e8
        /*02f0*/ 	.short	0x0100
        /*02f2*/ 	.byte	0x05
	.zero		1


	//   ....[31]....
        /*02f4*/ 	.word	0x00000b00
        /*02f8*/ 	.word	0x000000ff
        /*02fc*/ 	.word	0x000000f8
        /*0300*/ 	.short	0x0100
        /*0302*/ 	.byte	0x05
	.zero		1


	//   ....[32]....
        /*0304*/ 	.word	0x00000c30
        /*0308*/ 	.word	0x000000ff
        /*030c*/ 	.word	0x00000100
        /*0310*/ 	.short	0x0100
        /*0312*/ 	.byte	0x06
	.zero		1


	//   ....[33]....
        /*0314*/ 	.word	0x00000c40
        /*0318*/ 	.word	0x000000ff
        /*031c*/ 	.word	0x00000120
        /*0320*/ 	.short	0x0100
        /*0322*/ 	.byte	0x06
	.zero		1


	//   ....[34]....
        /*0324*/ 	.word	0x00000c50
        /*0328*/ 	.word	0x000000ff
        /*032c*/ 	.word	0x00000108
        /*0330*/ 	.short	0x0100
        /*0332*/ 	.byte	0x06
	.zero		1


	//   ....[35]....
        /*0334*/ 	.word	0x00000c60
        /*0338*/ 	.word	0x000000ff
        /*033c*/ 	.word	0x00000128
        /*0340*/ 	.short	0x0100
        /*0342*/ 	.byte	0x06
	.zero		1


	//   ....[36]....
        /*0344*/ 	.word	0x00000c70
        /*0348*/ 	.word	0x000000ff
        /*034c*/ 	.word	0x00000110
        /*0350*/ 	.short	0x0100
        /*0352*/ 	.byte	0x06
	.zero		1


	//   ....[37]....
        /*0354*/ 	.word	0x00000c80
        /*0358*/ 	.word	0x000000ff
        /*035c*/ 	.word	0x00000130
        /*0360*/ 	.short	0x0100
        /*0362*/ 	.byte	0x06
	.zero		1


	//   ....[38]....
        /*0364*/ 	.word	0x00000c90
        /*0368*/ 	.word	0x000000ff
        /*036c*/ 	.word	0x00000118
        /*0370*/ 	.short	0x0100
        /*0372*/ 	.byte	0x06
	.zero		1


	//   ....[39]....
        /*0374*/ 	.word	0x00000ca0
        /*0378*/ 	.word	0x000000ff
        /*037c*/ 	.word	0x00000138
        /*0380*/ 	.short	0x0100
        /*0382*/ 	.byte	0x06
	.zero		1


	//   ....[40]....
        /*0384*/ 	.word	0x00000d90
        /*0388*/ 	.word	0x000000ff
        /*038c*/ 	.word	0x00000140
        /*0390*/ 	.short	0x0100
        /*0392*/ 	.byte	0x05
	.zero		1


	//   ....[41]....
        /*0394*/ 	.word	0x00000da0
        /*0398*/ 	.word	0x000000ff
        /*039c*/ 	.word	0x00000150
        /*03a0*/ 	.short	0x0100
        /*03a2*/ 	.byte	0x05
	.zero		1


	//   ....[42]....
        /*03a4*/ 	.word	0x00000db0
        /*03a8*/ 	.word	0x000000ff
        /*03ac*/ 	.word	0x00000148
        /*03b0*/ 	.short	0x0100
        /*03b2*/ 	.byte	0x05
	.zero		1


	//   ....[43]....
        /*03b4*/ 	.word	0x00000dc0
        /*03b8*/ 	.word	0x000000ff
        /*03bc*/ 	.word	0x00000158
        /*03c0*/ 	.short	0x0100
        /*03c2*/ 	.byte	0x05
	.zero		1


	//   ....[44]....
        /*03c4*/ 	.word	0x00001690
        /*03c8*/ 	.word	0x00000002
        /*03cc*/ 	.word	0x00000150
        /*03d0*/ 	.short	0x010a
        /*03d2*/ 	.byte	0xff
	.zero		1


	//   ....[45]....
        /*03d4*/ 	.word	0x000016c0
        /*03d8*/ 	.word	0x00000002
        /*03dc*/ 	.word	0x00000140
        /*03e0*/ 	.short	0x0101
        /*03e2*/ 	.byte	0xff
	.zero		1


	//   ....[46]....
        /*03e4*/ 	.word	0x00001790
        /*03e8*/ 	.word	0x000000ff
        /*03ec*/ 	.word	0x00000058
        /*03f0*/ 	.short	0x010a
        /*03f2*/ 	.byte	0x05
	.zero		1


	//   ....[47]....
        /*03f4*/ 	.word	0x00001830
        /*03f8*/ 	.word	0x000000ff
        /*03fc*/ 	.word	0x00000058
        /*0400*/ 	.short	0x010a
        /*0402*/ 	.byte	0x21
	.zero		1


	//   ....[48]....
        /*0404*/ 	.word	0x00001980
        /*0408*/ 	.word	0x000000ff
        /*040c*/ 	.word	0x00000058
        /*0410*/ 	.short	0x010a
        /*0412*/ 	.byte	0x08
	.zero		1


	//   ....[49]....
        /*0414*/ 	.word	0x00001a90
        /*0418*/ 	.word	0x000000ff
        /*041c*/ 	.word	0x000000d8
        /*0420*/ 	.short	0x0101
        /*0422*/ 	.byte	0x04
	.zero		1


	//   ....[50]....
        /*0424*/ 	.word	0x00001ab0
        /*0428*/ 	.word	0x000000ff
        /*042c*/ 	.word	0x00000058
        /*0430*/ 	.short	0x010a
        /*0432*/ 	.byte	0x05
	.zero		1


	//   ....[51]....
        /*0434*/ 	.word	0x00001b30
        /*0438*/ 	.word	0x000000ff
        /*043c*/ 	.word	0x00000058
        /*0440*/ 	.short	0x010a
        /*0442*/ 	.byte	0x11
	.zero		1


	//   ....[52]....
        /*0444*/ 	.word	0x00001c80
        /*0448*/ 	.word	0x000000ff
        /*044c*/ 	.word	0x00000058
        /*0450*/ 	.short	0x010a
        /*0452*/ 	.byte	0x08
	.zero		1


	//   ....[53]....
        /*0454*/ 	.word	0x00001dc0
        /*0458*/ 	.word	0x00000002
        /*045c*/ 	.word	0x000000e0
        /*0460*/ 	.short	0x010a
        /*0462*/ 	.byte	0xff
	.zero		1


	//   ....[54]....
        /*0464*/ 	.word	0x00001e80
        /*0468*/ 	.word	0x00000002
        /*046c*/ 	.word	0x00000000
        /*0470*/ 	.short	0x0101
        /*0472*/ 	.byte	0xff
	.zero		1


	//   ....[55]....
        /*0474*/ 	.word	0x000023e0
        /*0478*/ 	.word	0x000000ff
        /*047c*/ 	.word	0x00000000
        /*0480*/ 	.short	0x010a
        /*0482*/ 	.byte	0x05
	.zero		1


	//   ....[56]....
        /*0484*/ 	.word	0x00002470
        /*0488*/ 	.word	0x000000ff
        /*048c*/ 	.word	0x00000000
        /*0490*/ 	.short	0x010a
        /*0492*/ 	.byte	0x05
	.zero		1


	//   ....[57]....
        /*0494*/ 	.word	0x00002500
        /*0498*/ 	.word	0x000000ff
        /*049c*/ 	.word	0x00000000
        /*04a0*/ 	.short	0x010a
        /*04a2*/ 	.byte	0x05
	.zero		1


	//   ....[58]....
        /*04a4*/ 	.word	0x00002590
        /*04a8*/ 	.word	0x000000ff
        /*04ac*/ 	.word	0x00000000
        /*04b0*/ 	.short	0x010a
        /*04b2*/ 	.byte	0x05
	.zero		1


	//   ....[59]....
        /*04b4*/ 	.word	0x00002620
        /*04b8*/ 	.word	0x000000ff
        /*04bc*/ 	.word	0x00000000
        /*04c0*/ 	.short	0x010a
        /*04c2*/ 	.byte	0x05
	.zero		1


	//   ....[60]....
        /*04c4*/ 	.word	0x000026b0
        /*04c8*/ 	.word	0x000000ff
        /*04cc*/ 	.word	0x00000000
        /*04d0*/ 	.short	0x010a
        /*04d2*/ 	.byte	0x05
	.zero		1


	//   ....[61]....
        /*04d4*/ 	.word	0x00002740
        /*04d8*/ 	.word	0x000000ff
        /*04dc*/ 	.word	0x00000000
        /*04e0*/ 	.short	0x010a
        /*04e2*/ 	.byte	0x05
	.zero		1


	//   ....[62]....
        /*04e4*/ 	.word	0x000027d0
        /*04e8*/ 	.word	0x000000ff
        /*04ec*/ 	.word	0x00000000
        /*04f0*/ 	.short	0x010a
        /*04f2*/ 	.byte	0x05
	.zero		1


	//   ....[63]....
        /*04f4*/ 	.word	0x00002860
        /*04f8*/ 	.word	0x000000ff
        /*04fc*/ 	.word	0x00000000
        /*0500*/ 	.short	0x010a
        /*0502*/ 	.byte	0x05
	.zero		1


	//   ....[64]....
        /*0504*/ 	.word	0x000028f0
        /*0508*/ 	.word	0x000000ff
        /*050c*/ 	.word	0x00000000
        /*0510*/ 	.short	0x010a
        /*0512*/ 	.byte	0x05
	.zero		1


	//   ....[65]....
        /*0514*/ 	.word	0x00002990
        /*0518*/ 	.word	0x00000000
        /*051c*/ 	.word	0x00000000
        /*0520*/ 	.short	0x010a
        /*0522*/ 	.byte	0xff
	.zero		1


	//   ....[66]....
        /*0524*/ 	.word	0x00002ab0
        /*0528*/ 	.word	0x00000000
        /*052c*/ 	.word	0x00000140
        /*0530*/ 	.short	0x010a
        /*0532*/ 	.byte	0xff
	.zero		1


	//   ....[67]....
        /*0534*/ 	.word	0x00002b20
        /*0538*/ 	.word	0x00000000
        /*053c*/ 	.word	0x00000000
        /*0540*/ 	.short	0x0101
        /*0542*/ 	.byte	0xff
	.zero		1


	//   ....[68]....
        /*0544*/ 	.word	0x00002b40
        /*0548*/ 	.word	0x000000ff
        /*054c*/ 	.word	0x000000f0
        /*0550*/ 	.short	0x010a
        /*0552*/ 	.byte	0x05
	.zero		1


	//   ....[69]....
        /*0554*/ 	.word	0x00002c60
        /*0558*/ 	.word	0x00000000
        /*055c*/ 	.word	0x000000e0
        /*0560*/ 	.short	0x010a
        /*0562*/ 	.byte	0xff
	.zero		1


	//   ....[70]....
        /*0564*/ 	.word	0x00002d60
        /*0568*/ 	.word	0x00000000
        /*056c*/ 	.word	0x00000000
        /*0570*/ 	.short	0x0101
        /*0572*/ 	.byte	0xff
	.zero		1


	//   ....[71]....
        /*0574*/ 	.word	0x00002df0
        /*0578*/ 	.word	0x000000ff
        /*057c*/ 	.word	0x000000f0
        /*0580*/ 	.short	0x0106
        /*0582*/ 	.byte	0x05
	.zero		1


	//   ....[72]....
        /*0584*/ 	.word	0x00002e10
        /*0588*/ 	.word	0x000000ff
        /*058c*/ 	.word	0x000000f0
        /*0590*/ 	.short	0x010a
        /*0592*/ 	.byte	0x05
	.zero		1


	//   ....[73]....
        /*0594*/ 	.word	0x00002ea0
        /*0598*/ 	.word	0x000000ff
        /*059c*/ 	.word	0x000000f0
        /*05a0*/ 	.short	0x0106
        /*05a2*/ 	.byte	0x04
	.zero		1


	//   ....[74]....
        /*05a4*/ 	.word	0x00002ee0
        /*05a8*/ 	.word	0x00000000
        /*05ac*/ 	.word	0x000000f0
        /*05b0*/ 	.short	0x010a
        /*05b2*/ 	.byte	0xff
	.zero		1


	//   ....[75]....
        /*05b4*/ 	.word	0x00003420
        /*05b8*/ 	.word	0x00000000
        /*05bc*/ 	.word	0x000000e0
        /*05c0*/ 	.short	0x010a
        /*05c2*/ 	.byte	0xff
	.zero		1


	//   ....[76]....
        /*05c4*/ 	.word	0x00003530
        /*05c8*/ 	.word	0x00000003
        /*05cc*/ 	.word	0x00000000
        /*05d0*/ 	.short	0x0101
        /*05d2*/ 	.byte	0xff
	.zero		1


	//   ....[77]....
        /*05d4*/ 	.word	0x00003540
        /*05d8*/ 	.word	0x000000ff
        /*05dc*/ 	.word	0x00000000
        /*05e0*/ 	.short	0x010a
        /*05e2*/ 	.byte	0x05
	.zero		1


	//   ....[78]....
        /*05e4*/ 	.word	0x000035b0
        /*05e8*/ 	.word	0x000000ff
        /*05ec*/ 	.word	0x00000120
        /*05f0*/ 	.short	0x010a
        /*05f2*/ 	.byte	0x0e
	.zero		1


	//   ....[79]....
        /*05f4*/ 	.word	0x00003680
        /*05f8*/ 	.word	0x000000ff
        /*05fc*/ 	.word	0x00000000
        /*0600*/ 	.short	0x010a
        /*0602*/ 	.byte	0x07
	.zero		1


	//   ....[80]....
        /*0604*/ 	.word	0x000037b0
        /*0608*/ 	.word	0x000000ff
        /*060c*/ 	.word	0x00000000
        /*0610*/ 	.short	0x010a
        /*0612*/ 	.byte	0x13
	.zero		1


	//   ....[81]....
        /*0614*/ 	.word	0x00003a50
        /*0618*/ 	.word	0x000000ff
        /*061c*/ 	.word	0x00000000
        /*0620*/ 	.short	0x010a
        /*0622*/ 	.byte	0x05
	.zero		1


	//   ....[82]....
        /*0624*/ 	.word	0x00003ae0
        /*0628*/ 	.word	0x000000ff
        /*062c*/ 	.word	0x00000000
        /*0630*/ 	.short	0x010a
        /*0632*/ 	.byte	0x05
	.zero		1


	//   ....[83]....
        /*0634*/ 	.word	0x00003b70
        /*0638*/ 	.word	0x000000ff
        /*063c*/ 	.word	0x00000000
        /*0640*/ 	.short	0x010a
        /*0642*/ 	.byte	0x05
	.zero		1


	//   ....[84]....
        /*0644*/ 	.word	0x00003c00
        /*0648*/ 	.word	0x000000ff
        /*064c*/ 	.word	0x00000000
        /*0650*/ 	.short	0x010a
        /*0652*/ 	.byte	0x06
	.zero		1


	//   ....[85]....
        /*0654*/ 	.word	0x00004040
        /*0658*/ 	.word	0x00000000
        /*065c*/ 	.word	0x000000e0
        /*0660*/ 	.short	0x010a
        /*0662*/ 	.byte	0xff
	.zero		1


	//   ....[86]....
        /*0664*/ 	.word	0x00004120
        /*0668*/ 	.word	0x00000000
        /*066c*/ 	.word	0x00000000
        /*0670*/ 	.short	0x0101
        /*0672*/ 	.byte	0xff
	.zero		1


	//   ....[87]....
        /*0674*/ 	.word	0x00004440
        /*0678*/ 	.word	0x000000ff
        /*067c*/ 	.word	0x000000d8
        /*0680*/ 	.short	0x010a
        /*0682*/ 	.byte	0x04
	.zero		1


	//   ....[88]....
        /*0684*/ 	.word	0x00004620
        /*0688*/ 	.word	0x000000ff
        /*068c*/ 	.word	0x000000c0
        /*0690*/ 	.short	0x010a
        /*0692*/ 	.byte	0x0d
	.zero		1


	//   ....[89]....
        /*0694*/ 	.word	0x00004a70
        /*0698*/ 	.word	0x000000ff
        /*069c*/ 	.word	0x000000b0
        /*06a0*/ 	.short	0x010b
        /*06a2*/ 	.byte	0x0d
	.zero		1


	//   ....[90]....
        /*06a4*/ 	.word	0x00004ad0
        /*06a8*/ 	.word	0x000000ff
        /*06ac*/ 	.word	0x00000000
        /*06b0*/ 	.short	0x0101
        /*06b2*/ 	.byte	0x15
	.zero		1


	//   ....[91]....
        /*06b4*/ 	.word	0x00004b80
        /*06b8*/ 	.word	0x000000ff
        /*06bc*/ 	.word	0x00000000
        /*06c0*/ 	.short	0x010a
        /*06c2*/ 	.byte	0x04
	.zero		1


	//   ....[92]....
        /*06c4*/ 	.word	0x00004c20
        /*06c8*/ 	.word	0x00000000
        /*06cc*/ 	.word	0x00000000
        /*06d0*/ 	.short	0x010a
        /*06d2*/ 	.byte	0xff
	.zero		1


	//   ....[93]....
        /*06d4*/ 	.word	0x00004f60
        /*06d8*/ 	.word	0x00000000
        /*06dc*/ 	.word	0x000000e0
        /*06e0*/ 	.short	0x010a
        /*06e2*/ 	.byte	0xff
	.zero		1


	//   ....[94]....
        /*06e4*/ 	.word	0x00005070
        /*06e8*/ 	.word	0x00000000
        /*06ec*/ 	.word	0x00000000
        /*06f0*/ 	.short	0x0101
        /*06f2*/ 	.byte	0xff
	.zero		1


	//   ....[95]....
        /*06f4*/ 	.word	0x000059f0
        /*06f8*/ 	.word	0x00000000
        /*06fc*/ 	.word	0x000000b0
        /*0700*/ 	.short	0x010a
        /*0702*/ 	.byte	0xff
	.zero		1


	//   ....[96]....
        /*0704*/ 	.word	0x00005a10
        /*0708*/ 	.word	0x00000011
        /*070c*/ 	.word	0x00000100
        /*0710*/ 	.short	0x010a
        /*0712*/ 	.byte	0xff
	.zero		1


	//   ....[97]....
        /*0714*/ 	.word	0x00005b10
        /*0718*/ 	.word	0x00000000
        /*071c*/ 	.word	0x000000b0
        /*0720*/ 	.short	0x010a
        /*0722*/ 	.byte	0xff
	.zero		1


	//   ....[98]....
        /*0724*/ 	.word	0x00005d20
        /*0728*/ 	.word	0x00000011
        /*072c*/ 	.word	0x00000100
        /*0730*/ 	.short	0x010a
        /*0732*/ 	.byte	0xff
	.zero		1


	//   ....[99]....
        /*0734*/ 	.word	0x00006740
        /*0738*/ 	.word	0x000000ff
        /*073c*/ 	.word	0x00000000
        /*0740*/ 	.short	0x0101
        /*0742*/ 	.byte	0x05
	.zero		1


	//   ....[100]....
        /*0744*/ 	.word	0x00007180
        /*0748*/ 	.word	0x00000000
        /*074c*/ 	.word	0x00000000
        /*0750*/ 	.short	0x0101
        /*0752*/ 	.byte	0xff
	.zero		1


	//   ....[101]....
        /*0754*/ 	.word	0x00007420
        /*0758*/ 	.word	0x00000002
        /*075c*/ 	.word	0x00000150
        /*0760*/ 	.short	0x010a
        /*0762*/ 	.byte	0xff
	.zero		1


	//   ....[102]....
        /*0764*/ 	.word	0x00007480
        /*0768*/ 	.word	0x00000002
        /*076c*/ 	.word	0x00000058
        /*0770*/ 	.short	0x010a
        /*0772*/ 	.byte	0xff
	.zero		1


	//   ....[103]....
        /*0774*/ 	.word	0x000074e0
        /*0778*/ 	.word	0x00000002
        /*077c*/ 	.word	0x00000058
        /*0780*/ 	.short	0x010a
        /*0782*/ 	.byte	0xff
	.zero		1


	//   ....[104]....
        /*0784*/ 	.word	0x00007530
        /*0788*/ 	.word	0x00000002
        /*078c*/ 	.word	0x000000e0
        /*0790*/ 	.short	0x010a
        /*0792*/ 	.byte	0xff
	.zero		1


	//   ....[105]....
        /*0794*/ 	.word	0x00007590
        /*0798*/ 	.word	0x00000000
        /*079c*/ 	.word	0x00000000
        /*07a0*/ 	.short	0x010a
        /*07a2*/ 	.byte	0xff
	.zero		1


	//   ....[106]....
        /*07a4*/ 	.word	0x000075f0
        /*07a8*/ 	.word	0x00000000
        /*07ac*/ 	.word	0x00000000
        /*07b0*/ 	.short	0x010a
        /*07b2*/ 	.byte	0xff
	.zero		1


	//   ....[107]....
        /*07b4*/ 	.word	0x00007650
        /*07b8*/ 	.word	0x00000000
        /*07bc*/ 	.word	0x00000000
        /*07c0*/ 	.short	0x010a
        /*07c2*/ 	.byte	0xff
	.zero		1


	//   ....[108]....
        /*07c4*/ 	.word	0x000076b0
        /*07c8*/ 	.word	0x00000000
        /*07cc*/ 	.word	0x00000000
        /*07d0*/ 	.short	0x010a
        /*07d2*/ 	.byte	0xff
	.zero		1


	//   ....[109]....
        /*07d4*/ 	.word	0x00007710
        /*07d8*/ 	.word	0x00000000
        /*07dc*/ 	.word	0x00000000
        /*07e0*/ 	.short	0x010a
        /*07e2*/ 	.byte	0xff
	.zero		1


	//   ....[110]....
        /*07e4*/ 	.word	0x00007770
        /*07e8*/ 	.word	0x00000000
        /*07ec*/ 	.word	0x00000000
        /*07f0*/ 	.short	0x010a
        /*07f2*/ 	.byte	0xff
	.zero		1


	//   ....[111]....
        /*07f4*/ 	.word	0x000077d0
        /*07f8*/ 	.word	0x00000000
        /*07fc*/ 	.word	0x00000000
        /*0800*/ 	.short	0x010a
        /*0802*/ 	.byte	0xff
	.zero		1


	//   ....[112]....
        /*0804*/ 	.word	0x00007830
        /*0808*/ 	.word	0x00000000
        /*080c*/ 	.word	0x00000000
        /*0810*/ 	.short	0x010a
        /*0812*/ 	.byte	0xff
	.zero		1


	//   ....[113]....
        /*0814*/ 	.word	0x00007890
        /*0818*/ 	.word	0x00000000
        /*081c*/ 	.word	0x00000000
        /*0820*/ 	.short	0x010a
        /*0822*/ 	.byte	0xff
	.zero		1


	//   ....[114]....
        /*0824*/ 	.word	0x000078f0
        /*0828*/ 	.word	0x00000000
        /*082c*/ 	.word	0x00000000
        /*0830*/ 	.short	0x010a
        /*0832*/ 	.byte	0xff
	.zero		1


	//   ....[115]....
        /*0834*/ 	.word	0x00007940
        /*0838*/ 	.word	0x00000000
        /*083c*/ 	.word	0x00000140
        /*0840*/ 	.short	0x010a
        /*0842*/ 	.byte	0xff
	.zero		1


	//   ....[116]....
        /*0844*/ 	.word	0x000079a0
        /*0848*/ 	.word	0x00000000
        /*084c*/ 	.word	0x000000f0
        /*0850*/ 	.short	0x010a
        /*0852*/ 	.byte	0xff
	.zero		1


	//   ....[117]....
        /*0854*/ 	.word	0x000079f0
        /*0858*/ 	.word	0x00000000
        /*085c*/ 	.word	0x000000e0
        /*0860*/ 	.short	0x010a
        /*0862*/ 	.byte	0xff
	.zero		1


	//   ....[118]....
        /*0864*/ 	.word	0x00007a50
        /*0868*/ 	.word	0x00000000
        /*086c*/ 	.word	0x000000f0
        /*0870*/ 	.short	0x010a
        /*0872*/ 	.byte	0xff
	.zero		1


	//   ....[119]....
        /*0874*/ 	.word	0x00007aa0
        /*0878*/ 	.word	0x00000000
        /*087c*/ 	.word	0x000000e0
        /*0880*/ 	.short	0x010a
        /*0882*/ 	.byte	0xff
	.zero		1


	//   ....[120]....
        /*0884*/ 	.word	0x00007b00
        /*0888*/ 	.word	0x00000002
        /*088c*/ 	.word	0x00000120
        /*0890*/ 	.short	0x010a
        /*0892*/ 	.byte	0xff
	.zero		1


	//   ....[121]....
        /*0894*/ 	.word	0x00007b60
        /*0898*/ 	.word	0x00000000
        /*089c*/ 	.word	0x00000000
        /*08a0*/ 	.short	0x010a
        /*08a2*/ 	.byte	0xff
	.zero		1


	//   ....[122]....
        /*08a4*/ 	.word	0x00007bc0
        /*08a8*/ 	.word	0x00000000
        /*08ac*/ 	.word	0x00000000
        /*08b0*/ 	.short	0x010a
        /*08b2*/ 	.byte	0xff
	.zero		1


	//   ....[123]....
        /*08b4*/ 	.word	0x00007c20
        /*08b8*/ 	.word	0x00000000
        /*08bc*/ 	.word	0x00000000
        /*08c0*/ 	.short	0x010a
        /*08c2*/ 	.byte	0xff
	.zero		1


	//   ....[124]....
        /*08c4*/ 	.word	0x00007c80
        /*08c8*/ 	.word	0x00000000
        /*08cc*/ 	.word	0x00000000
        /*08d0*/ 	.short	0x010a
        /*08d2*/ 	.byte	0xff
	.zero		1


	//   ....[125]....
        /*08d4*/ 	.word	0x00007ce0
        /*08d8*/ 	.word	0x00000000
        /*08dc*/ 	.word	0x00000000
        /*08e0*/ 	.short	0x010a
        /*08e2*/ 	.byte	0xff
	.zero		1


	//   ....[126]....
        /*08e4*/ 	.word	0x00007d30
        /*08e8*/ 	.word	0x00000000
        /*08ec*/ 	.word	0x000000e0
        /*08f0*/ 	.short	0x010a
        /*08f2*/ 	.byte	0xff
	.zero		1


	//   ....[127]....
        /*08f4*/ 	.word	0x00007d90
        /*08f8*/ 	.word	0x00000000
        /*08fc*/ 	.word	0x000000d8
        /*0900*/ 	.short	0x010a
        /*0902*/ 	.byte	0xff
	.zero		1


	//   ....[128]....
        /*0904*/ 	.word	0x00007df0
        /*0908*/ 	.word	0x00000000
        /*090c*/ 	.word	0x000000c0
        /*0910*/ 	.short	0x010a
        /*0912*/ 	.byte	0xff
	.zero		1


	//   ....[129]....
        /*0914*/ 	.word	0x00007e50
        /*0918*/ 	.word	0x00000000
        /*091c*/ 	.word	0x00000000
        /*0920*/ 	.short	0x010a
        /*0922*/ 	.byte	0xff
	.zero		1


	//   ....[130]....
        /*0924*/ 	.word	0x00007ea0
        /*0928*/ 	.word	0x00000000
        /*092c*/ 	.word	0x000000e0
        /*0930*/ 	.short	0x010a
        /*0932*/ 	.byte	0xff
	.zero		1


	//   ....[131]....
        /*0934*/ 	.word	0x00007ef0
        /*0938*/ 	.word	0x00000000
        /*093c*/ 	.word	0x000000b0
        /*0940*/ 	.short	0x010a
        /*0942*/ 	.byte	0xff
	.zero		1


	//   ....[132]....
        /*0944*/ 	.word	0x00007f40
        /*0948*/ 	.word	0x00000011
        /*094c*/ 	.word	0x00000100
        /*0950*/ 	.short	0x010a
        /*0952*/ 	.byte	0xff
	.zero		1


	//----- nvinfo : EIATTR_NUM_MBARRIERS
	.align		4
.L_47:
        /*0954*/ 	.byte	0x03, 0x38
        /*0956*/ 	.short	0x002c


	//----- nvinfo : EIATTR_EXIT_INSTR_OFFSETS
	.align		4
        /*0958*/ 	.byte	0x04, 0x1c
        /*095a*/ 	.short	(.L_49 - .L_48)


	//   ....[0]....
.L_48:
        /*095c*/ 	.word	0x000029c0


	//   ....[1]....
        /*0960*/ 	.word	0x00002eb0


	//   ....[2]....
        /*0964*/ 	.word	0x00002f10


	//   ....[3]....
        /*0968*/ 	.word	0x00003e60


	//   ....[4]....
        /*096c*/ 	.word	0x00004c50


	//   ....[5]....
        /*0970*/ 	.word	0x00004c90


	//   ....[6]....
        /*0974*/ 	.word	0x00007330


	//   ....[7]....
        /*0978*/ 	.word	0x000073b0


	//   ....[8]....
        /*097c*/ 	.word	0x000073e0


	//   ....[9]....
        /*0980*/ 	.word	0x00007410


	//----- nvinfo : EIATTR_MAX_THREADS
	.align		4
.L_49:
        /*0984*/ 	.byte	0x04, 0x05
        /*0986*/ 	.short	(.L_51 - .L_50)
.L_50:
        /*0988*/ 	.word	0x00000100
        /*098c*/ 	.word	0x00000001
        /*0990*/ 	.word	0x00000001


	//----- nvinfo : EIATTR_CRS_STACK_SIZE
	.align		4
.L_51:
        /*0994*/ 	.byte	0x04, 0x1e
        /*0996*/ 	.short	(.L_53 - .L_52)
.L_52:
        /*0998*/ 	.word	0x00000000


	//----- nvinfo : EIATTR_CBANK_PARAM_SIZE
	.align		4
.L_53:
        /*099c*/ 	.byte	0x03, 0x19
        /*099e*/ 	.short	0x0800


	//----- nvinfo : EIATTR_PARAM_CBANK
	.align		4
        /*09a0*/ 	.byte	0x04, 0x0a
        /*09a2*/ 	.short	(.L_55 - .L_54)
	.align		4
.L_54:
        /*09a4*/ 	.word	index@(.nv.constant0._ZN7cutlass13device_kernelINS_4gemm6kernel13GemmUniversalIN4cute5tupleIJiiiiEEENS1_10collective13CollectiveMmaINS1_35MainloopSm100TmaUmmaWarpSpecializedILi11ELi2ELi4ENS5_IJNS4_1CILi1EEESB_SB_EEEEENS5_IJNSA_ILi64EEENSA_ILi80EEESE_EEENS_6half_tENS5_IJlSB_lEEESH_SI_NS4_8TiledMMAINS4_8MMA_AtomIJNS4_20SM100_MMA_F16BF16_SSISH_SH_fLi64ELi80ELNS4_4UMMA5MajorE0ELSN_0ELNSM_7ScaleInE0ELSO_0EEEEEENS4_6LayoutISC_NS5_IJNSA_ILi0EEESS_SS_EEEEENS5_IJNS4_10UnderscoreESV_SV_EEEEENS4_13SM90_TMA_LOADENS4_14ComposedLayoutINS4_7SwizzleILi3ELi4ELi3EEENS4_18smem_ptr_flag_bitsILi16EEENSR_INS5_IJNSA_ILi8EEESE_EEENS5_IJSE_SB_EEEEEEEvNS4_8identityESY_S18_vS19_EENS_8epilogue10collective18CollectiveEpilogueINS1B_23Sm100TmaWarpSpecializedILi2ELi1ELi40ELb1ELb0EEEJSG_NS5_IJNSR_ISE_SB_EENSR_ISF_SB_EEEEESH_SI_SH_SI_NS1B_6fusion15FusionCallbacksIS1F_NS1J_17LinearCombinationISH_fSH_fLNS_15FloatRoundStyleE2EEESG_S1I_JEEENS4_5SM1004TMEM4LOAD26SM100_TMEM_LOAD_16dp256b2xESY_NSZ_INS10_ILi1ELi4ELi3EEES13_NSR_INS5_IJS14_NSA_ILi16EEEEEENS5_IJS1U_SB_EEEEEEENS4_17SM75_U32x4_LDSM_NENS4_14SM90_TMA_STOREES1Y_NS4_17SM90_U32x4_STSM_NENS4_39AutoVectorizingCopyWithAssumedAlignmentILi128EEEEEEvvEEEEvNT_6ParamsE)
        /*09a8*/ 	.short	0x0380
        /*09aa*/ 	.short	0x0800


	//----- nvinfo : EIATTR_SW_WAR
	.align		4
.L_55:
        /*09ac*/ 	.byte	0x04, 0x36
        /*09ae*/ 	.short	(.L_57 - .L_56)
.L_56:
        /*09b0*/ 	.word	0x00000008
.L_57:


//--------------------- .nv.callgraph             --------------------------
	.section	.nv.callgraph,"",@"SHT_CUDA_CALLGRAPH"
	.align	4
	.sectionentsize	8
	.align		4
        /*0000*/ 	.word	0x00000000
	.align		4
        /*0004*/ 	.word	0xffffffff
	.align		4
        /*0008*/ 	.word	index@(_ZN7cutlass13device_kernelINS_4gemm6kernel13GemmUniversalIN4cute5tupleIJiiiiEEENS1_10collective13CollectiveMmaINS1_35MainloopSm100TmaUmmaWarpSpecializedILi11ELi2ELi4ENS5_IJNS4_1CILi1EEESB_SB_EEEEENS5_IJNSA_ILi64EEENSA_ILi80EEESE_EEENS_6half_tENS5_IJlSB_lEEESH_SI_NS4_8TiledMMAINS4_8MMA_AtomIJNS4_20SM100_MMA_F16BF16_SSISH_SH_fLi64ELi80ELNS4_4UMMA5MajorE0ELSN_0ELNSM_7ScaleInE0ELSO_0EEEEEENS4_6LayoutISC_NS5_IJNSA_ILi0EEESS_SS_EEEEENS5_IJNS4_10UnderscoreESV_SV_EEEEENS4_13SM90_TMA_LOADENS4_14ComposedLayoutINS4_7SwizzleILi3ELi4ELi3EEENS4_18smem_ptr_flag_bitsILi16EEENSR_INS5_IJNSA_ILi8EEESE_EEENS5_IJSE_SB_EEEEEEEvNS4_8identityESY_S18_vS19_EENS_8epilogue10collective18CollectiveEpilogueINS1B_23Sm100TmaWarpSpecializedILi2ELi1ELi40ELb1ELb0EEEJSG_NS5_IJNSR_ISE_SB_EENSR_ISF_SB_EEEEESH_SI_SH_SI_NS1B_6fusion15FusionCallbacksIS1F_NS1J_17LinearCombinationISH_fSH_fLNS_15FloatRoundStyleE2EEESG_S1I_JEEENS4_5SM1004TMEM4LOAD26SM100_TMEM_LOAD_16dp256b2xESY_NSZ_INS10_ILi1ELi4ELi3EEES13_NSR_INS5_IJS14_NSA_ILi16EEEEEENS5_IJS1U_SB_EEEEEEENS4_17SM75_U32x4_LDSM_NENS4_14SM90_TMA_STOREES1Y_NS4_17SM90_U32x4_STSM_NENS4_39AutoVectorizingCopyWithAssumedAlignmentILi128EEEEEEvvEEEEvNT_6ParamsE)
	.align		4
        /*000c*/ 	.word	index@(__assertfail)
	.align		4
        /*0010*/ 	.word	0x00000000
	.align		4
        /*0014*/ 	.word	0xfffffffe
	.align		4
        /*0018*/ 	.word	0x00000000
	.align		4
        /*001c*/ 	.word	0xfffffffd
	.align		4
        /*0020*/ 	.word	0x00000000
	.align		4
        /*0024*/ 	.word	0xfffffffc


//--------------------- .nv.constant4             --------------------------
	.section	.nv.constant4,"a",@progbits
	.align	8
	.align		8
.nv.constant4:
        /*0000*/ 	.dword	__assertfail
	.align		8
        /*0008*/ 	.dword	__unnamed_1
	.align		8
        /*0010*/ 	.dword	__unnamed_2
	.align		8
        /*0018*/ 	.dword	_ZN40_INTERNAL_dab122f2_4_k_cu_4c38a26c_105144cuda3std3__45__cpo5beginE
	.align		8
        /*0020*/ 	.dword	_ZN40_INTERNAL_dab122f2_4_k_cu_4c38a26c_105144cuda3std3__45__cpo3endE
	.align		8
        /*0028*/ 	.dword	_ZN40_INTERNAL_dab122f2_4_k_cu_4c38a26c_105144cuda3std3__45__cpo6cbeginE
	.align		8
        /*0030*/ 	.dword	_ZN40_INTERNAL_dab122f2_4_k_cu_4c38a26c_105144cuda3std3__45__cpo4cendE
	.align		8
        /*0038*/ 	.dword	_ZN40_INTERNAL_dab122f2_4_k_cu_4c38a26c_105144cuda3std3__442_GLOBAL__N__dab122f2_4_k_cu_4c38a26c_105146ignoreE
	.align		8
        /*0040*/ 	.dword	_ZN40_INTERNAL_dab122f2_4_k_cu_4c38a26c_105144cuda3std3__419piecewise_constructE
	.align		8
        /*0048*/ 	.dword	_ZN40_INTERNAL_dab122f2_4_k_cu_4c38a26c_105144cuda3std3__48in_placeE
	.align		8
        /*0050*/ 	.dword	_ZN40_INTERNAL_dab122f2_4_k_cu_4c38a26c_105144cuda3std6ranges3__45__cpo4swapE
	.align		8
        /*0058*/ 	.dword	_ZN40_INTERNAL_dab122f2_4_k_cu_4c38a26c_105144cuda3std6ranges3__45__cpo9iter_moveE
	.align		8
        /*0060*/ 	.dword	_ZN40_INTERNAL_dab122f2_4_k_cu_4c38a26c_105144cute7productE
	.align		8
        /*0068*/ 	.dword	_ZN40_INTERNAL_dab122f2_4_k_cu_4c38a26c_105144cute1_E
	.align		8
        /*0070*/ 	.dword	$str$25
	.align		8
        /*0078*/ 	.dword	$str$26
	.align		8
        /*0080*/ 	.dword	$str$27
	.align		8
        /*0088*/ 	.dword	$str$28


//--------------------- .text._ZN7cutlass13device_kernelINS_4gemm6kernel13GemmUniversalIN4cute5tupleIJiiiiEEENS1_10collective13CollectiveMmaINS1_35MainloopSm100TmaUmmaWarpSpecializedILi11ELi2ELi4ENS5_IJNS4_1CILi1EEESB_SB_EEEEENS5_IJNSA_ILi64EEENSA_ILi80EEESE_EEENS_6half_tENS5_IJlSB_lEEESH_SI_NS4_8TiledMMAINS4_8MMA_AtomIJNS4_20SM100_MMA_F16BF16_SSISH_SH_fLi64ELi80ELNS4_4UMMA5MajorE0ELSN_0ELNSM_7ScaleInE0ELSO_0EEEEEENS4_6LayoutISC_NS5_IJNSA_ILi0EEESS_SS_EEEEENS5_IJNS4_10UnderscoreESV_SV_EEEEENS4_13SM90_TMA_LOADENS4_14ComposedLayoutINS4_7SwizzleILi3ELi4ELi3EEENS4_18smem_ptr_flag_bitsILi16EEENSR_INS5_IJNSA_ILi8EEESE_EEENS5_IJSE_SB_EEEEEEEvNS4_8identityESY_S18_vS19_EENS_8epilogue10collective18CollectiveEpilogueINS1B_23Sm100TmaWarpSpecializedILi2ELi1ELi40ELb1ELb0EEEJSG_NS5_IJNSR_ISE_SB_EENSR_ISF_SB_EEEEESH_SI_SH_SI_NS1B_6fusion15FusionCallbacksIS1F_NS1J_17LinearCombinationISH_fSH_fLNS_15FloatRoundStyleE2EEESG_S1I_JEEENS4_5SM1004TMEM4LOAD26SM100_TMEM_LOAD_16dp256b2xESY_NSZ_INS10_ILi1ELi4ELi3EEES13_NSR_INS5_IJS14_NSA_ILi16EEEEEENS5_IJS1U_SB_EEEEEEENS4_17SM75_U32x4_LDSM_NENS4_14SM90_TMA_STOREES1Y_NS4_17SM90_U32x4_STSM_NENS4_39AutoVectorizingCopyWithAssumedAlignmentILi128EEEEEEvvEEEEvNT_6ParamsE --------------------------
	.section	.text._ZN7cutlass13device_kernelINS_4gemm6kernel13GemmUniversalIN4cute5tupleIJiiiiEEENS1_10collective13CollectiveMmaINS1_35MainloopSm100TmaUmmaWarpSpecializedILi11ELi2ELi4ENS5_IJNS4_1CILi1EEESB_SB_EEEEENS5_IJNSA_ILi64EEENSA_ILi80EEESE_EEENS_6half_tENS5_IJlSB_lEEESH_SI_NS4_8TiledMMAINS4_8MMA_AtomIJNS4_20SM100_MMA_F16BF16_SSISH_SH_fLi64ELi80ELNS4_4UMMA5MajorE0ELSN_0ELNSM_7ScaleInE0ELSO_0EEEEEENS4_6LayoutISC_NS5_IJNSA_ILi0EEESS_SS_EEEEENS5_IJNS4_10UnderscoreESV_SV_EEEEENS4_13SM90_TMA_LOADENS4_14ComposedLayoutINS4_7SwizzleILi3ELi4ELi3EEENS4_18smem_ptr_flag_bitsILi16EEENSR_INS5_IJNSA_ILi8EEESE_EEENS5_IJSE_SB_EEEEEEEvNS4_8identityESY_S18_vS19_EENS_8epilogue10collective18CollectiveEpilogueINS1B_23Sm100TmaWarpSpecializedILi2ELi1ELi40ELb1ELb0EEEJSG_NS5_IJNSR_ISE_SB_EENSR_ISF_SB_EEEEESH_SI_SH_SI_NS1B_6fusion15FusionCallbacksIS1F_NS1J_17LinearCombinationISH_fSH_fLNS_15FloatRoundStyleE2EEESG_S1I_JEEENS4_5SM1004TMEM4LOAD26SM100_TMEM_LOAD_16dp256b2xESY_NSZ_INS10_ILi1ELi4ELi3EEES13_NSR_INS5_IJS14_NSA_ILi16EEEEEENS5_IJS1U_SB_EEEEEEENS4_17SM75_U32x4_LDSM_NENS4_14SM90_TMA_STOREES1Y_NS4_17SM90_U32x4_STSM_NENS4_39AutoVectorizingCopyWithAssumedAlignmentILi128EEEEEEvvEEEEvNT_6ParamsE,"ax",@progbits
	.align	128
.text._ZN7cutlass13device_kernelINS_4gemm6kernel13GemmUniversalIN4cute5tupleIJiiiiEEENS1_10collective13CollectiveMmaINS1_35MainloopSm100TmaUmmaWarpSpecializedILi11ELi2ELi4ENS5_IJNS4_1CILi1EEESB_SB_EEEEENS5_IJNSA_ILi64EEENSA_ILi80EEESE_EEENS_6half_tENS5_IJlSB_lEEESH_SI_NS4_8TiledMMAINS4_8MMA_AtomIJNS4_20SM100_MMA_F16BF16_SSISH_SH_fLi64ELi80ELNS4_4UMMA5MajorE0ELSN_0ELNSM_7ScaleInE0ELSO_0EEEEEENS4_6LayoutISC_NS5_IJNSA_ILi0EEESS_SS_EEEEENS5_IJNS4_10UnderscoreESV_SV_EEEEENS4_13SM90_TMA_LOADENS4_14ComposedLayoutINS4_7SwizzleILi3ELi4ELi3EEENS4_18smem_ptr_flag_bitsILi16EEENSR_INS5_IJNSA_ILi8EEESE_EEENS5_IJSE_SB_EEEEEEEvNS4_8identityESY_S18_vS19_EENS_8epilogue10collective18CollectiveEpilogueINS1B_23Sm100TmaWarpSpecializedILi2ELi1ELi40ELb1ELb0EEEJSG_NS5_IJNSR_ISE_SB_EENSR_ISF_SB_EEEEESH_SI_SH_SI_NS1B_6fusion15FusionCallbacksIS1F_NS1J_17LinearCombinationISH_fSH_fLNS_15FloatRoundStyleE2EEESG_S1I_JEEENS4_5SM1004TMEM4LOAD26SM100_TMEM_LOAD_16dp256b2xESY_NSZ_INS10_ILi1ELi4ELi3EEES13_NSR_INS5_IJS14_NSA_ILi16EEEEEENS5_IJS1U_SB_EEEEEEENS4_17SM75_U32x4_LDSM_NENS4_14SM90_TMA_STOREES1Y_NS4_17SM90_U32x4_STSM_NENS4_39AutoVectorizingCopyWithAssumedAlignmentILi128EEEEEEvvEEEEvNT_6ParamsE:
        .type           _ZN7cutlass13device_kernelINS_4gemm6kernel13GemmUniversalIN4cute5tupleIJiiiiEEENS1_10collective13CollectiveMmaINS1_35MainloopSm100TmaUmmaWarpSpecializedILi11ELi2ELi4ENS5_IJNS4_1CILi1EEESB_SB_EEEEENS5_IJNSA_ILi64EEENSA_ILi80EEESE_EEENS_6half_tENS5_IJlSB_lEEESH_SI_NS4_8TiledMMAINS4_8MMA_AtomIJNS4_20SM100_MMA_F16BF16_SSISH_SH_fLi64ELi80ELNS4_4UMMA5MajorE0ELSN_0ELNSM_7ScaleInE0ELSO_0EEEEEENS4_6LayoutISC_NS5_IJNSA_ILi0EEESS_SS_EEEEENS5_IJNS4_10UnderscoreESV_SV_EEEEENS4_13SM90_TMA_LOADENS4_14ComposedLayoutINS4_7SwizzleILi3ELi4ELi3EEENS4_18smem_ptr_flag_bitsILi16EEENSR_INS5_IJNSA_ILi8EEESE_EEENS5_IJSE_SB_EEEEEEEvNS4_8identityESY_S18_vS19_EENS_8epilogue10collective18CollectiveEpilogueINS1B_23Sm100TmaWarpSpecializedILi2ELi1ELi40ELb1ELb0EEEJSG_NS5_IJNSR_ISE_SB_EENSR_ISF_SB_EEEEESH_SI_SH_SI_NS1B_6fusion15FusionCallbacksIS1F_NS1J_17LinearCombinationISH_fSH_fLNS_15FloatRoundStyleE2EEESG_S1I_JEEENS4_5SM1004TMEM4LOAD26SM100_TMEM_LOAD_16dp256b2xESY_NSZ_INS10_ILi1ELi4ELi3EEES13_NSR_INS5_IJS14_NSA_ILi16EEEEEENS5_IJS1U_SB_EEEEEEENS4_17SM75_U32x4_LDSM_NENS4_14SM90_TMA_STOREES1Y_NS4_17SM90_U32x4_STSM_NENS4_39AutoVectorizingCopyWithAssumedAlignmentILi128EEEEEEvvEEEEvNT_6ParamsE,@function
        .size           _ZN7cutlass13device_kernelINS_4gemm6kernel13GemmUniversalIN4cute5tupleIJiiiiEEENS1_10collective13CollectiveMmaINS1_35MainloopSm100TmaUmmaWarpSpecializedILi11ELi2ELi4ENS5_IJNS4_1CILi1EEESB_SB_EEEEENS5_IJNSA_ILi64EEENSA_ILi80EEESE_EEENS_6half_tENS5_IJlSB_lEEESH_SI_NS4_8TiledMMAINS4_8MMA_AtomIJNS4_20SM100_MMA_F16BF16_SSISH_SH_fLi64ELi80ELNS4_4UMMA5MajorE0ELSN_0ELNSM_7ScaleInE0ELSO_0EEEEEENS4_6LayoutISC_NS5_IJNSA_ILi0EEESS_SS_EEEEENS5_IJNS4_10UnderscoreESV_SV_EEEEENS4_13SM90_TMA_LOADENS4_14ComposedLayoutINS4_7SwizzleILi3ELi4ELi3EEENS4_18smem_ptr_flag_bitsILi16EEENSR_INS5_IJNSA_ILi8EEESE_EEENS5_IJSE_SB_EEEEEEEvNS4_8identityESY_S18_vS19_EENS_8epilogue10collective18CollectiveEpilogueINS1B_23Sm100TmaWarpSpecializedILi2ELi1ELi40ELb1ELb0EEEJSG_NS5_IJNSR_ISE_SB_EENSR_ISF_SB_EEEEESH_SI_SH_SI_NS1B_6fusion15FusionCallbacksIS1F_NS1J_17LinearCombinationISH_fSH_fLNS_15FloatRoundStyleE2EEESG_S1I_JEEENS4_5SM1004TMEM4LOAD26SM100_TMEM_LOAD_16dp256b2xESY_NSZ_INS10_ILi1ELi4ELi3EEES13_NSR_INS5_IJS14_NSA_ILi16EEEEEENS5_IJS1U_SB_EEEEEEENS4_17SM75_U32x4_LDSM_NENS4_14SM90_TMA_STOREES1Y_NS4_17SM90_U32x4_STSM_NENS4_39AutoVectorizingCopyWithAssumedAlignmentILi128EEEEEEvvEEEEvNT_6ParamsE,(.L_x_163 - _ZN7cutlass13device_kernelINS_4gemm6kernel13GemmUniversalIN4cute5tupleIJiiiiEEENS1_10collective13CollectiveMmaINS1_35MainloopSm100TmaUmmaWarpSpecializedILi11ELi2ELi4ENS5_IJNS4_1CILi1EEESB_SB_EEEEENS5_IJNSA_ILi64EEENSA_ILi80EEESE_EEENS_6half_tENS5_IJlSB_lEEESH_SI_NS4_8TiledMMAINS4_8MMA_AtomIJNS4_20SM100_MMA_F16BF16_SSISH_SH_fLi64ELi80ELNS4_4UMMA5MajorE0ELSN_0ELNSM_7ScaleInE0ELSO_0EEEEEENS4_6LayoutISC_NS5_IJNSA_ILi0EEESS_SS_EEEEENS5_IJNS4_10UnderscoreESV_SV_EEEEENS4_13SM90_TMA_LOADENS4_14ComposedLayoutINS4_7SwizzleILi3ELi4ELi3EEENS4_18smem_ptr_flag_bitsILi16EEENSR_INS5_IJNSA_ILi8EEESE_EEENS5_IJSE_SB_EEEEEEEvNS4_8identityESY_S18_vS19_EENS_8epilogue10collective18CollectiveEpilogueINS1B_23Sm100TmaWarpSpecializedILi2ELi1ELi40ELb1ELb0EEEJSG_NS5_IJNSR_ISE_SB_EENSR_ISF_SB_EEEEESH_SI_SH_SI_NS1B_6fusion15FusionCallbacksIS1F_NS1J_17LinearCombinationISH_fSH_fLNS_15FloatRoundStyleE2EEESG_S1I_JEEENS4_5SM1004TMEM4LOAD26SM100_TMEM_LOAD_16dp256b2xESY_NSZ_INS10_ILi1ELi4ELi3EEES13_NSR_INS5_IJS14_NSA_ILi16EEEEEENS5_IJS1U_SB_EEEEEEENS4_17SM75_U32x4_LDSM_NENS4_14SM90_TMA_STOREES1Y_NS4_17SM90_U32x4_STSM_NENS4_39AutoVectorizingCopyWithAssumedAlignmentILi128EEEEEEvvEEEEvNT_6ParamsE)
        .other          _ZN7cutlass13device_kernelINS_4gemm6kernel13GemmUniversalIN4cute5tupleIJiiiiEEENS1_10collective13CollectiveMmaINS1_35MainloopSm100TmaUmmaWarpSpecializedILi11ELi2ELi4ENS5_IJNS4_1CILi1EEESB_SB_EEEEENS5_IJNSA_ILi64EEENSA_ILi80EEESE_EEENS_6half_tENS5_IJlSB_lEEESH_SI_NS4_8TiledMMAINS4_8MMA_AtomIJNS4_20SM100_MMA_F16BF16_SSISH_SH_fLi64ELi80ELNS4_4UMMA5MajorE0ELSN_0ELNSM_7ScaleInE0ELSO_0EEEEEENS4_6LayoutISC_NS5_IJNSA_ILi0EEESS_SS_EEEEENS5_IJNS4_10UnderscoreESV_SV_EEEEENS4_13SM90_TMA_LOADENS4_14ComposedLayoutINS4_7SwizzleILi3ELi4ELi3EEENS4_18smem_ptr_flag_bitsILi16EEENSR_INS5_IJNSA_ILi8EEESE_EEENS5_IJSE_SB_EEEEEEEvNS4_8identityESY_S18_vS19_EENS_8epilogue10collective18CollectiveEpilogueINS1B_23Sm100TmaWarpSpecializedILi2ELi1ELi40ELb1ELb0EEEJSG_NS5_IJNSR_ISE_SB_EENSR_ISF_SB_EEEEESH_SI_SH_SI_NS1B_6fusion15FusionCallbacksIS1F_NS1J_17LinearCombinationISH_fSH_fLNS_15FloatRoundStyleE2EEESG_S1I_JEEENS4_5SM1004TMEM4LOAD26SM100_TMEM_LOAD_16dp256b2xESY_NSZ_INS10_ILi1ELi4ELi3EEES13_NSR_INS5_IJS14_NSA_ILi16EEEEEENS5_IJS1U_SB_EEEEEEENS4_17SM75_U32x4_LDSM_NENS4_14SM90_TMA_STOREES1Y_NS4_17SM90_U32x4_STSM_NENS4_39AutoVectorizingCopyWithAssumedAlignmentILi128EEEEEEvvEEEEvNT_6ParamsE,@"STO_CUDA_ENTRY STV_DEFAULT"
_ZN7cutlass13device_kernelINS_4gemm6kernel13GemmUniversalIN4cute5tupleIJiiiiEEENS1_10collective13CollectiveMmaINS1_35MainloopSm100TmaUmmaWarpSpecializedILi11ELi2ELi4ENS5_IJNS4_1CILi1EEESB_SB_EEEEENS5_IJNSA_ILi64EEENSA_ILi80EEESE_EEENS_6half_tENS5_IJlSB_lEEESH_SI_NS4_8TiledMMAINS4_8MMA_AtomIJNS4_20SM100_MMA_F16BF16_SSISH_SH_fLi64ELi80ELNS4_4UMMA5MajorE0ELSN_0ELNSM_7ScaleInE0ELSO_0EEEEEENS4_6LayoutISC_NS5_IJNSA_ILi0EEESS_SS_EEEEENS5_IJNS4_10UnderscoreESV_SV_EEEEENS4_13SM90_TMA_LOADENS4_14ComposedLayoutINS4_7SwizzleILi3ELi4ELi3EEENS4_18smem_ptr_flag_bitsILi16EEENSR_INS5_IJNSA_ILi8EEESE_EEENS5_IJSE_SB_EEEEEEEvNS4_8identityESY_S18_vS19_EENS_8epilogue10collective18CollectiveEpilogueINS1B_23Sm100TmaWarpSpecializedILi2ELi1ELi40ELb1ELb0EEEJSG_NS5_IJNSR_ISE_SB_EENSR_ISF_SB_EEEEESH_SI_SH_SI_NS1B_6fusion15FusionCallbacksIS1F_NS1J_17LinearCombinationISH_fSH_fLNS_15FloatRoundStyleE2EEESG_S1I_JEEENS4_5SM1004TMEM4LOAD26SM100_TMEM_LOAD_16dp256b2xESY_NSZ_INS10_ILi1ELi4ELi3EEES13_NSR_INS5_IJS14_NSA_ILi16EEEEEENS5_IJS1U_SB_EEEEEEENS4_17SM75_U32x4_LDSM_NENS4_14SM90_TMA_STOREES1Y_NS4_17SM90_U32x4_STSM_NENS4_39AutoVectorizingCopyWithAssumedAlignmentILi128EEEEEEvvEEEEvNT_6ParamsE:
[----:B------:R-:W1:Y:S01]  /*0000*/  LDC R1, c[0x0][0x37c] ;  /* 0x0000df00ff017b82 */ /* 0x000e620000000800 */
[----:B------:R-:W2:Y:S01]  /*0010*/  S2R R121, SR_TID.X ;  /* 0x0000000000797919 */ /* 0x000ea20000002100 */
[----:B------:R-:W3:Y:S01]  /*0020*/  LDCU.64 UR4, c[0x0][0x890] ;  /* 0x00011200ff0477ac */ /* 0x000ee20008000a00 */
[----:B------:R-:W-:Y:S02]  /*0030*/  PRMT R110, RZ, 0x7610, R110 ;  /* 0x00007610ff6e7816 */ /* 0x000fe4000000006e */
[----:B------:R-:W-:Y:S01]  /*0040*/  ELECT P5, URZ, PT ;  /* 0x0000000000ff782f */ /* 0x000fe200038a0000 */
[----:B------:R-:W4:Y:S01]  /*0050*/  LDCU.64 UR46, c[0x0][0x358] ;  /* 0x00006b00ff2e77ac */ /* 0x000f220008000a00 */
[----:B---3--:R-:W-:-:S04]  /*0060*/  UISETP.NE.U32.AND UP0, UPT, UR4, URZ, UPT ;  /* 0x000000ff0400728c */ /* 0x008fc8000bf05070 */
[----:B------:R-:W-:Y:S01]  /*0070*/  UISETP.NE.AND.EX UP0, UPT, UR5, URZ, UPT, UP0 ;  /* 0x000000ff0500728c */ /* 0x000fe2000bf05300 */
[----:B--2---:R-:W-:-:S05]  /*0080*/  SHF.R.U32.HI R115, RZ, 0x5, R121 ;  /* 0x00000005ff737819 */ /* 0x004fca0000011679 */
[----:B------:R-:W2:Y:S02]  /*0090*/  SHFL.IDX PT, R0, R115, RZ, 0x1f ;  /* 0x00001fff73007589 */ /* 0x000ea400000e0000 */
[----:B--2---:R-:W-:Y:S01]  /*00a0*/  R2UR UR8, R0 ;  /* 0x00000000000872ca */ /* 0x004fe200000e0000 */
[----:B-1--4-:R-:W-:-:S14]  /*00b0*/  BRA.U UP0, `(.L_x_0) ;  /* 0x00000001002c7547 */ /* 0x012fdc000b800000 */
[----:B------:R-:W1:Y:S02]  /*00c0*/  LDCU.64 UR6, c[0x0][0x888] ;  /* 0x00011100ff0677ac */ /* 0x000e640008000a00 */
[----:B-1----:R-:W-:-:S04]  /*00d0*/  UISETP.NE.U32.AND UP0, UPT, UR6, URZ, UPT ;  /* 0x000000ff0600728c */ /* 0x002fc8000bf05070 */
[----:B------:R-:W-:-:S09]  /*00e0*/  UISETP.NE.AND.EX UP0, UPT, UR7, URZ, UPT, UP0 ;  /* 0x000000ff0700728c */ /* 0x000fd2000bf05300 */
[----:B------:R-:W-:Y:S05]  /*00f0*/  BRA.U !UP0, `(.L_x_1) ;  /* 0x0000000108107547 */ /* 0x000fea000b800000 */
[----:B------:R-:W1:Y:S02]  /*0100*/  LDC.64 R2, c[0x0][0x888] ;  /* 0x00022200ff027b82 */ /* 0x000e640000000a00 */
[----:B-1----:R1:W5:Y:S01]  /*0110*/  LDG.E R67, desc[UR46][R2.64] ;  /* 0x0000002e02437981 */ /* 0x002362000c1e1900 */
[----:B------:R-:W-:Y:S01]  /*0120*/  HFMA2 R110, -RZ, RZ, 0, 5.9604644775390625e-08 ;  /* 0x00000001ff6e7431 */ /* 0x000fe200000001ff */
[----:B------:R-:W-:Y:S05]  /*0130*/  BRA `(.L_x_0) ;  /* 0x00000000000c7947 */ /* 0x000fea0003800000 */
.L_x_1:
[----:B------:R-:W1:Y:S01]  /*0140*/  LDCU UR6, c[0x0][0x880] ;  /* 0x00011000ff0677ac */ /* 0x000e620008000800 */
[----:B------:R-:W-:Y:S01]  /*0150*/  HFMA2 R110, -RZ, RZ, 0, 5.9604644775390625e-08 ;  /* 0x00000001ff6e7431 */ /* 0x000fe200000001ff */
[----:B-1----:R-:W-:-:S07]  /*0160*/  MOV R67, UR6 ;  /* 0x0000000600437c02 */ /* 0x002fce0008000f00 */
.L_x_0:
[----:B------:R-:W2:Y:S02]  /*0170*/  LDCU.64 UR6, c[0x0][0x8b0] ;  /* 0x00011600ff0677ac */ /* 0x000ea40008000a00 */
[----:B--2---:R-:W-:-:S04]  /*0180*/  UISETP.NE.U32.AND UP0, UPT, UR6, URZ, UPT ;  /* 0x000000ff0600728c */ /* 0x004fc8000bf05070 */
[----:B------:R-:W-:-:S09]  /*0190*/  UISETP.NE.AND.EX UP0, UPT, UR7, URZ, UPT, UP0 ;  /* 0x000000ff0700728c */ /* 0x000fd2000bf05300 */
[----:B------:R-:W-:Y:S05]  /*01a0*/  BRA.U UP0, `(.L_x_2) ;  /* 0x0000000100247547 */ /* 0x000fea000b800000 */
[----:B------:R-:W2:Y:S02]  /*01b0*/  LDCU.64 UR6, c[0x0][0x8a8] ;  /* 0x00011500ff0677ac */ /* 0x000ea40008000a00 */
[----:B--2---:R-:W-:-:S04]  /*01c0*/  UISETP.NE.U32.AND UP0, UPT, UR6, URZ, UPT ;  /* 0x000000ff0600728c */ /* 0x004fc8000bf05070 */
[----:B------:R-:W-:-:S09]  /*01d0*/  UISETP.NE.AND.EX UP0, UPT, UR7, URZ, UPT, UP0 ;  /* 0x000000ff0700728c */ /* 0x000fd2000bf05300 */
[----:B------:R-:W-:Y:S05]  /*01e0*/  BRA.U !UP0, `(.L_x_3) ;  /* 0x00000001080c7547 */ /* 0x000fea000b800000 */
[----:B-1----:R-:W1:Y:S02]  /*01f0*/  LDC.64 R2, c[0x0][0x8a8] ;  /* 0x00022a00ff027b82 */ /* 0x002e640000000a00 */
[----:B-1----:R2:W5:Y:S01]  /*0200*/  LDG.E R66, desc[UR46][R2.64] ;  /* 0x0000002e02427981 */ /* 0x002562000c1e1900 */
[----:B------:R-:W-:Y:S05]  /*0210*/  BRA `(.L_x_2) ;  /* 0x0000000000087947 */ /* 0x000fea0003800000 */
.L_x_3:
[----:B------:R-:W2:Y:S02]  /*0220*/  LDCU UR6, c[0x0][0x8a0] ;  /* 0x00011400ff0677ac */ /* 0x000ea40008000800 */
[----:B--2---:R-:W-:Y:S02]  /*0230*/  MOV R66, UR6 ;  /* 0x0000000600427c02 */ /* 0x004fe40008000f00 */
.L_x_2:
[----:B------:R-:W-:Y:S01]  /*0240*/  IMAD.U32 R0, RZ, RZ, UR8 ;  /* 0x00000008ff007e24 */ /* 0x000fe2000f8e00ff */
[----:B------:R-:W-:Y:S04]  /*0250*/  BSSY.RECONVERGENT B0, `(.L_x_4) ;  /* 0x000000c000007945 */ /* 0x000fe80003800200 */
[C---:B------:R-:W-:Y:S02]  /*0260*/  ISETP.NE.OR P1, PT, R0.reuse, 0x1, !P5 ;  /* 0x000000010000780c */ /* 0x040fe40006f25670 */
[----:B------:R-:W-:-:S11]  /*0270*/  ISETP.NE.OR P0, PT, R0, 0x3, !P5 ;  /* 0x000000030000780c */ /* 0x000fd60006f05670 */
[----:B------:R-:W-:Y:S05]  /*0280*/  @P1 BRA `(.L_x_5) ;  /* 0x0000000000201947 */ /* 0x000fea0003800000 */
[----:B------:R-:W3:Y:S02]  /*0290*/  LDCU.64 UR6, c[0x0][0x348] ;  /* 0x00006900ff0677ac */ /* 0x000ee40008000a00 */
[----:B---3--:R-:W-:Y:S02]  /*02a0*/  UIADD3 UR10, UP1, UPT, UR6, 0x80, URZ ;  /* 0x00000080060a7890 */ /* 0x008fe4000ff3e0ff */
[----:B------:R-:W-:Y:S02]  /*02b0*/  UIADD3 UR6, UP0, UPT, UR6, 0x180, URZ ;  /* 0x0000018006067890 */ /* 0x000fe4000ff1e0ff */
[----:B------:R-:W-:Y:S02]  /*02c0*/  UIADD3.X UR11, UPT, UPT, URZ, UR7, URZ, UP1, !UPT ;  /* 0x00000007ff0b7290 */ /* 0x000fe40008ffe4ff */
[----:B------:R-:W-:-:S07]  /*02d0*/  UIADD3.X UR7, UPT, UPT, URZ, UR7, URZ, UP0, !UPT ;  /* 0x00000007ff077290 */ /* 0x000fce00087fe4ff */
[----:B------:R3:W-:Y:S02]  /*02e0*/  UTMACCTL.PF [UR10] ;  /* 0x000000000a0079b9 */ /* 0x0007e40008040000 */
[----:B------:R3:W-:Y:S02]  /*02f0*/  UTMACCTL.PF [UR6] ;  /* 0x00000000060079b9 */ /* 0x0007e40008040000 */
[----:B---3--:R-:W-:Y:S01]  /*0300*/  NOP ;  /* 0x0000000000007918 */ /* 0x008fe20000000000 */
.L_x_5:
[----:B------:R-:W-:Y:S05]  /*0310*/  BSYNC.RECONVERGENT B0 ;  /* 0x0000000000007941 */ /* 0x000fea0003800200 */
.L_x_4:
[----:B------:R-:W-:Y:S04]  /*0320*/  BSSY.RECONVERGENT B0, `(.L_x_6) ;  /* 0x000000a000007945 */ /* 0x000fe80003800200 */
        /* <DEDUP_REMOVED lines=9> */
.L_x_7:
[----:B------:R-:W-:Y:S05]  /*03c0*/  BSYNC.RECONVERGENT B0 ;  /* 0x0000000000007941 */ /* 0x000fea0003800200 */
.L_x_6:
[----:B------:R-:W3:Y:S01]  /*03d0*/  LDCU.64 UR6, c[0x0][0x888] ;  /* 0x00011100ff0677ac */ /* 0x000ee20008000a00 */
[----:B------:R-:W-:Y:S02]  /*03e0*/  UISETP.EQ.U32.AND UP1, UPT, UR4, URZ, UPT ;  /* 0x000000ff0400728c */ /* 0x000fe4000bf22070 */
[----:B------:R-:W-:Y:S02]  /*03f0*/  UPLOP3.LUT UP2, UPT, UPT, UPT, UPT, 0x80, 0x8 ;  /* 0x000000000008789c */ /* 0x000fe40003f4f070 */
[----:B---3--:R-:W-:-:S04]  /*0400*/  UISETP.NE.U32.AND UP0, UPT, UR6, URZ, UPT ;  /* 0x000000ff0600728c */ /* 0x008fc8000bf05070 */
[----:B------:R-:W-:-:S04]  /*0410*/  UISETP.NE.AND.EX UP0, UPT, UR7, URZ, UPT, UP0 ;  /* 0x000000ff0700728c */ /* 0x000fc8000bf05300 */
[----:B------:R-:W-:-:S04]  /*0420*/  UISETP.EQ.OR.EX UP3, UPT, UR5, URZ, !UP0, UP1 ;  /* 0x000000ff0500728c */ /* 0x000fc8000c762710 */
[----:B------:R-:W-:-:S05]  /*0430*/  UP2UR UR44, UPR, URZ, 0x8 ;  /* 0x00000008ff2c7883 */ /* 0x000fca0008000000 */
[----:B------:R-:W-:Y:S07]  /*0440*/  BRA.U !UP3, `(.L_x_8) ;  /* 0x000000010b207547 */ /* 0x000fee000b800000 */
[----:B------:R-:W-:Y:S01]  /*0450*/  UISETP.NE.U32.AND UP2, UPT, UR4, URZ, UPT ;  /* 0x000000ff0400728c */ /* 0x000fe2000bf45070 */
[----:B-----5:R-:W-:Y:S01]  /*0460*/  FSETP.NEU.AND P0, PT, R67, RZ, PT ;  /* 0x000000ff4300720b */ /* 0x020fe20003f0d000 */
[----:B------:R-:W-:Y:S02]  /*0470*/  USEL UR4, URZ, 0xffffffff, UP0 ;  /* 0xffffffffff047887 */ /* 0x000fe40008000000 */
[----:B------:R-:W-:-:S10]  /*0480*/  UISETP.NE.AND.EX UP2, UPT, UR5, URZ, UPT, UP2 ;  /* 0x000000ff0500728c */ /* 0x000fd4000bf45320 */
[----:B------:R-:W-:Y:S01]  /*0490*/  VOTEU.ANY UP1, P0 ;  /* 0x0000000000ff7886 */ /* 0x000fe20000020100 */
[----:B------:R-:W-:-:S04]  /*04a0*/  @!UP2 USEL UR4, URZ, 0xffffffff, UP1 ;  /* 0xffffffffff04a887 */ /* 0x000fc80008800000 */
[----:B------:R-:W-:-:S04]  /*04b0*/  ULOP3.LUT UR4, UR4, 0x1, URZ, 0xc0, !UPT ;  /* 0x0000000104047892 */ /* 0x000fc8000f8ec0ff */
[----:B------:R-:W-:-:S11]  /*04c0*/  UISETP.NE.U32.AND UP2, UPT, UR4, 0x1, UPT ;  /* 0x000000010400788c */ /* 0x000fd6000bf45070 */
.L_x_8:
[----:B-12---:R-:W1:Y:S01]  /*04d0*/  SHFL.IDX PT, R2, R115, RZ, 0x1f ;  /* 0x00001fff73027589 */ /* 0x006e6200000e0000 */
[----:B------:R-:W-:-:S04]  /*04e0*/  UISETP.NE.AND UP1, UPT, UR8, 0x2, UPT ;  /* 0x000000020800788c */ /* 0x000fc8000bf25270 */
[----:B------:R-:W-:Y:S01]  /*04f0*/  USEL UR7, URZ, 0x1, UP1 ;  /* 0x00000001ff077887 */ /* 0x000fe20008800000 */
[----:B-1----:R-:W-:-:S13]  /*0500*/  ISETP.NE.AND P0, PT, R2, RZ, PT ;  /* 0x000000ff0200720c */ /* 0x002fda0003f05270 */
[----:B------:R-:W-:Y:S05]  /*0510*/  @P0 BRA `(.L_x_9) ;  /* 0x00000000008c0947 */ /* 0x000fea0003800000 */
[----:B------:R-:W-:Y:S01]  /*0520*/  ELECT P0, URZ, PT ;  /* 0x0000000000ff782f */ /* 0x000fe20003800000 */
[----:B------:R-:W-:-:S12]  /*0530*/  BSSY.RECONVERGENT B0, `(.L_x_9) ;  /* 0x0000021000007945 */ /* 0x000fd80003800200 */
[----:B------:R-:W-:Y:S05]  /*0540*/  @!P0 BRA `(.L_x_10) ;  /* 0x00000000007c8947 */ /* 0x000fea0003800000 */
[----:B------:R-:W1:Y:S01]  /*0550*/  S2UR UR5, SR_CgaCtaId ;  /* 0x00000000000579c3 */ /* 0x000e620000008800 */
[----:B------:R-:W-:Y:S01]  /*0560*/  UMOV UR6, 0x400 ;  /* 0x0000040000067882 */ /* 0x000fe20000000000 */
[----:B------:R-:W-:Y:S02]  /*0570*/  UMOV UR4, 0x1 ;  /* 0x0000000100047882 */ /* 0x000fe40000000000 */
[----:B------:R-:W-:-:S04]  /*0580*/  UIADD3 UR10, UPT, UPT, -UR4, 0x100000, URZ ;  /* 0x00100000040a7890 */ /* 0x000fc8000fffe1ff */
[----:B------:R-:W-:Y:S02]  /*0590*/  USHF.L.U32 UR11, UR10, 0xb, URZ ;  /* 0x0000000b0a0b7899 */ /* 0x000fe400080006ff */
[----:B------:R-:W-:Y:S02]  /*05a0*/  USHF.L.U32 UR10, UR10, 0x1, URZ ;  /* 0x000000010a0a7899 */ /* 0x000fe400080006ff */
[----:B-1----:R-:W-:Y:S01]  /*05b0*/  ULEA UR5, UR5, UR6, 0x18 ;  /* 0x0000000605057291 */ /* 0x002fe2000f8ec0ff */
[----:B------:R-:W1:Y:S11]  /*05c0*/  FENCE.VIEW.ASYNC.S ;  /* 0x00000000000073c6 */ /* 0x000e760000000000 */
[----:B-1----:R1:W2:Y:S01]  /*05d0*/  SYNCS.EXCH.64 URZ, [UR5], UR10 ;  /* 0x0000000a05ff75b2 */ /* 0x0022a20008000100 */
[----:B------:R1:W3:Y:S01]  /*05e0*/  SYNCS.EXCH.64 URZ, [UR5+0x58], UR10 ;  /* 0x0000580a05ff75b2 */ /* 0x0002e20008000100 */
[----:B------:R1:W4:Y:S01]  /*05f0*/  SYNCS.EXCH.64 URZ, [UR5+0x8], UR10 ;  /* 0x0000080a05ff75b2 */ /* 0x0003220008000100 */
[----:B------:R1:W1:Y:S01]  /*0600*/  SYNCS.EXCH.64 URZ, [UR5+0x60], UR10 ;  /* 0x0000600a05ff75b2 */ /* 0x0002620008000100 */
        /* <DEDUP_REMOVED lines=18> */
[----:B------:R-:W-:Y:S01]  /*0730*/  NOP ;  /* 0x0000000000007918 */ /* 0x000fe20000000000 */
.L_x_10:
[----:B-1----:R-:W-:Y:S05]  /*0740*/  BSYNC.RECONVERGENT B0 ;  /* 0x0000000000007941 */ /* 0x002fea0003800200 */
.L_x_9:
[----:B------:R-:W1:Y:S01]  /*0750*/  SHFL.IDX PT, R2, R115, RZ, 0x1f ;  /* 0x00001fff73027589 */ /* 0x000e6200000e0000 */
[----:B------:R-:W-:Y:S01]  /*0760*/  NOP ;  /* 0x0000000000007918 */ /* 0x000fe20000000000 */
[----:B-1----:R-:W-:-:S13]  /*0770*/  ISETP.NE.AND P0, PT, R2, 0x1, PT ;  /* 0x000000010200780c */ /* 0x002fda0003f05270 */
[----:B------:R-:W-:Y:S05]  /*0780*/  @P0 BRA `(.L_x_11) ;  /* 0x0000000000480947 */ /* 0x000fea0003800000 */
[----:B------:R-:W1:Y:S01]  /*0790*/  S2UR UR6, SR_CgaCtaId ;  /* 0x00000000000679c3 */ /* 0x000e620000008800 */
[----:B------:R-:W-:Y:S01]  /*07a0*/  UMOV UR9, 0x400 ;  /* 0x0000040000097882 */ /* 0x000fe20000000000 */
[----:B------:R-:W-:Y:S01]  /*07b0*/  UMOV UR5, 0x20 ;  /* 0x0000002000057882 */ /* 0x000fe20000000000 */
[----:B------:R-:W-:Y:S01]  /*07c0*/  UMOV UR4, 0x80 ;  /* 0x0000008000047882 */ /* 0x000fe20000000000 */
[----:B------:R-:W-:-:S04]  /*07d0*/  UIADD3 UR10, UPT, UPT, -UR5, 0x100000, URZ ;  /* 0x00100000050a7890 */ /* 0x000fc8000fffe1ff */
[----:B------:R-:W-:Y:S02]  /*07e0*/  USHF.L.U32 UR11, UR10, 0xb, URZ ;  /* 0x0000000b0a0b7899 */ /* 0x000fe400080006ff */
[----:B------:R-:W-:Y:S02]  /*07f0*/  USHF.L.U32 UR10, UR10, 0x1, URZ ;  /* 0x000000010a0a7899 */ /* 0x000fe400080006ff */
[----:B------:R-:W-:-:S04]  /*0800*/  UIADD3 UR4, UPT, UPT, -UR4, 0x100000, URZ ;  /* 0x0010000004047890 */ /* 0x000fc8000fffe1ff */
[----:B------:R-:W-:Y:S02]  /*0810*/  USHF.L.U32 UR5, UR4, 0xb, URZ ;  /* 0x0000000b04057899 */ /* 0x000fe400080006ff */
[----:B------:R-:W-:Y:S01]  /*0820*/  USHF.L.U32 UR4, UR4, 0x1, URZ ;  /* 0x0000000104047899 */ /* 0x000fe200080006ff */
[----:B------:R-:W-:Y:S01]  /*0830*/  ELECT P0, URZ, PT ;  /* 0x0000000000ff782f */ /* 0x000fe20003800000 */
[----:B-1----:R-:W-:Y:S01]  /*0840*/  ULEA UR6, UR6, UR9, 0x18 ;  /* 0x0000000906067291 */ /* 0x002fe2000f8ec0ff */
[----:B------:R-:W1:Y:S11]  /*0850*/  FENCE.VIEW.ASYNC.S ;  /* 0x00000000000073c6 */ /* 0x000e760000000000 */
[----:B-1----:R1:W1:Y:S01]  /*0860*/  SYNCS.EXCH.64 URZ, [UR6+0xb0], UR10 ;  /* 0x0000b00a06ff75b2 */ /* 0x0022620008000100 */
[----:B------:R1:W1:Y:S01]  /*0870*/  SYNCS.EXCH.64 URZ, [UR6+0xc0], UR4 ;  /* 0x0000c00406ff75b2 */ /* 0x0002620008000100 */
[----:B------:R1:W1:Y:S01]  /*0880*/  SYNCS.EXCH.64 URZ, [UR6+0xb8], UR10 ;  /* 0x0000b80a06ff75b2 */ /* 0x0002620008000100 */
[----:B------:R1:W1:Y:S01]  /*0890*/  SYNCS.EXCH.64 URZ, [UR6+0xc8], UR4 ;  /* 0x0000c80406ff75b2 */ /* 0x0002620008000100 */
[----:B------:R-:W-:Y:S01]  /*08a0*/  NOP ;  /* 0x0000000000007918 */ /* 0x000fe20000000000 */
.L_x_11:
[----:B------:R-:W2:Y:S01]  /*08b0*/  SHFL.IDX PT, R2, R115, RZ, 0x1f ;  /* 0x00001fff73027589 */ /* 0x000ea200000e0000 */
[----:B------:R-:W-:Y:S01]  /*08c0*/  NOP ;  /* 0x0000000000007918 */ /* 0x000fe20000000000 */
[----:B--2---:R-:W-:-:S13]  /*08d0*/  ISETP.NE.AND P0, PT, R2, 0x3, PT ;  /* 0x000000030200780c */ /* 0x004fda0003f05270 */
[----:B------:R-:W-:Y:S05]  /*08e0*/  @P0 BRA `(.L_x_12) ;  /* 0x0000000000300947 */ /* 0x000fea0003800000 */
[----:B-1----:R-:W1:Y:S01]  /*08f0*/  S2UR UR5, SR_CgaCtaId ;  /* 0x00000000000579c3 */ /* 0x002e620000008800 */
[----:B------:R-:W-:Y:S01]  /*0900*/  UMOV UR6, 0x400 ;  /* 0x0000040000067882 */ /* 0x000fe20000000000 */
[----:B------:R-:W-:Y:S01]  /*0910*/  UMOV UR4, 0x20 ;  /* 0x0000002000047882 */ /* 0x000fe20000000000 */
[----:B------:R-:W-:Y:S01]  /*0920*/  ELECT P0, URZ, PT ;  /* 0x0000000000ff782f */ /* 0x000fe20003800000 */
[----:B------:R-:W-:-:S04]  /*0930*/  UIADD3 UR10, UPT, UPT, -UR4, 0x100000, URZ ;  /* 0x00100000040a7890 */ /* 0x000fc8000fffe1ff */
[----:B------:R-:W-:Y:S02]  /*0940*/  USHF.L.U32 UR11, UR10, 0xb, URZ ;  /* 0x0000000b0a0b7899 */ /* 0x000fe400080006ff */
[----:B------:R-:W-:Y:S02]  /*0950*/  USHF.L.U32 UR10, UR10, 0x1, URZ ;  /* 0x000000010a0a7899 */ /* 0x000fe400080006ff */
[----:B-1----:R-:W-:Y:S01]  /*0960*/  ULEA UR5, UR5, UR6, 0x18 ;  /* 0x0000000605057291 */ /* 0x002fe2000f8ec0ff */
[----:B------:R-:W1:Y:S11]  /*0970*/  FENCE.VIEW.ASYNC.S ;  /* 0x00000000000073c6 */ /* 0x000e760000000000 */
[----:B-1----:R2:W1:Y:S01]  /*0980*/  SYNCS.EXCH.64 URZ, [UR5+0xd0], UR10 ;  /* 0x0000d00a05ff75b2 */ /* 0x0024620008000100 */
[----:B------:R2:W1:Y:S02]  /*0990*/  SYNCS.EXCH.64 URZ, [UR5+0xd8], UR10 ;  /* 0x0000d80a05ff75b2 */ /* 0x0004640008000100 */
[----:B--2---:R-:W-:Y:S01]  /*09a0*/  NOP ;  /* 0x0000000000007918 */ /* 0x004fe20000000000 */
.L_x_12:
[----:B------:R-:W2:Y:S01]  /*09b0*/  SHFL.IDX PT, R2, R115, RZ, 0x1f ;  /* 0x00001fff73027589 */ /* 0x000ea200000e0000 */
[----:B------:R-:W-:Y:S01]  /*09c0*/  NOP ;  /* 0x0000000000007918 */ /* 0x000fe20000000000 */
[----:B--2---:R-:W-:-:S13]  /*09d0*/  ISETP.NE.AND P0, PT, R2, 0x4, PT ;  /* 0x000000040200780c */ /* 0x004fda0003f05270 */
[----:B------:R-:W-:Y:S05]  /*09e0*/  @P0 BRA `(.L_x_13) ;  /* 0x00000000004c0947 */ /* 0x000fea0003800000 */
[----:B-1----:R-:W1:Y:S01]  /*09f0*/  S2UR UR5, SR_CgaCtaId ;  /* 0x00000000000579c3 */ /* 0x002e620000008800 */
[----:B------:R-:W-:Y:S01]  /*0a00*/  UMOV UR9, 0x100 ;  /* 0x0000010000097882 */ /* 0x000fe20000000000 */
[----:B------:R-:W-:Y:S01]  /*0a10*/  UMOV UR6, 0x400 ;  /* 0x0000040000067882 */ /* 0x000fe20000000000 */
[----:B------:R-:W-:Y:S01]  /*0a20*/  USEL UR9, UR9, 0xe0, UP2 ;  /* 0x000000e009097887 */ /* 0x000fe20009000000 */
[----:B------:R-:W-:Y:S01]  /*0a30*/  UMOV UR4, 0x1 ;  /* 0x0000000100047882 */ /* 0x000fe20000000000 */
[----:B------:R-:W-:Y:S01]  /*0a40*/  ELECT P0, URZ, PT ;  /* 0x0000000000ff782f */ /* 0x000fe20003800000 */
[----:B------:R-:W-:-:S04]  /*0a50*/  UIADD3 UR10, UPT, UPT, -UR4, 0x100000, URZ ;  /* 0x00100000040a7890 */ /* 0x000fc8000fffe1ff */
[----:B------:R-:W-:Y:S02]  /*0a60*/  USHF.L.U32 UR11, UR10, 0xb, URZ ;  /* 0x0000000b0a0b7899 */ /* 0x000fe400080006ff */
[----:B------:R-:W-:Y:S02]  /*0a70*/  USHF.L.U32 UR10, UR10, 0x1, URZ ;  /* 0x000000010a0a7899 */ /* 0x000fe400080006ff */
[----:B------:R-:W-:-:S04]  /*0a80*/  UIADD3 UR12, UPT, UPT, -UR9, 0x100000, URZ ;  /* 0x00100000090c7890 */ /* 0x000fc8000fffe1ff */
[----:B------:R-:W-:Y:S02]  /*0a90*/  USHF.L.U32 UR13, UR12, 0xb, URZ ;  /* 0x0000000b0c0d7899 */ /* 0x000fe400080006ff */
[----:B------:R-:W-:Y:S02]  /*0aa0*/  USHF.L.U32 UR12, UR12, 0x1, URZ ;  /* 0x000000010c0c7899 */ /* 0x000fe400080006ff */
[----:B-1----:R-:W-:Y:S01]  /*0ab0*/  ULEA UR5, UR5, UR6, 0x18 ;  /* 0x0000000605057291 */ /* 0x002fe2000f8ec0ff */
[----:B------:R-:W1:Y:S11]  /*0ac0*/  FENCE.VIEW.ASYNC.S ;  /* 0x00000000000073c6 */ /* 0x000e760000000000 */
[----:B-1----:R2:W1:Y:S01]  /*0ad0*/  SYNCS.EXCH.64 URZ, [UR5+0xe0], UR10 ;  /* 0x0000e00a05ff75b2 */ /* 0x0024620008000100 */
[----:B------:R2:W1:Y:S01]  /*0ae0*/  SYNCS.EXCH.64 URZ, [UR5+0xf0], UR12 ;  /* 0x0000f00c05ff75b2 */ /* 0x0004620008000100 */
[----:B------:R2:W1:Y:S01]  /*0af0*/  SYNCS.EXCH.64 URZ, [UR5+0xe8], UR10 ;  /* 0x0000e80a05ff75b2 */ /* 0x0004620008000100 */
[----:B------:R2:W1:Y:S02]  /*0b00*/  SYNCS.EXCH.64 URZ, [UR5+0xf8], UR12 ;  /* 0x0000f80c05ff75b2 */ /* 0x0004640008000100 */
[----:B--2---:R-:W-:Y:S01]  /*0b10*/  NOP ;  /* 0x0000000000007918 */ /* 0x004fe20000000000 */
.L_x_13:
[----:B------:R-:W2:Y:S01]  /*0b20*/  SHFL.IDX PT, R2, R115, RZ, 0x1f ;  /* 0x00001fff73027589 */ /* 0x000ea200000e0000 */
[----:B------:R-:W-:Y:S01]  /*0b30*/  NOP ;  /* 0x0000000000007918 */ /* 0x000fe20000000000 */
[----:B--2---:R-:W-:-:S13]  /*0b40*/  ISETP.NE.AND P0, PT, R2, 0x5, PT ;  /* 0x000000050200780c */ /* 0x004fda0003f05270 */
[----:B------:R-:W-:Y:S05]  /*0b50*/  @P0 BRA `(.L_x_14) ;  /* 0x0000000000580947 */ /* 0x000fea0003800000 */
[----:B-1----:R-:W1:Y:S01]  /*0b60*/  S2UR UR6, SR_CgaCtaId ;  /* 0x00000000000679c3 */ /* 0x002e620000008800 */
        /* <DEDUP_REMOVED lines=16> */
[----:B------:R2:W1:Y:S01]  /*0c70*/  SYNCS.EXCH.64 URZ, [UR6+0x110], UR10 ;  /* 0x0001100a06ff75b2 */ /* 0x0004620008000100 */
[----:B------:R2:W1:Y:S01]  /*0c80*/  SYNCS.EXCH.64 URZ, [UR6+0x130], UR4 ;  /* 0x0001300406ff75b2 */ /* 0x0004620008000100 */
[----:B------:R2:W1:Y:S01]  /*0c90*/  SYNCS.EXCH.64 URZ, [UR6+0x118], UR10 ;  /* 0x0001180a06ff75b2 */ /* 0x0004620008000100 */
[----:B------:R2:W1:Y:S02]  /*0ca0*/  SYNCS.EXCH.64 URZ, [UR6+0x138], UR4 ;  /* 0x0001380406ff75b2 */ /* 0x0004640008000100 */
[----:B--2---:R-:W-:Y:S01]  /*0cb0*/  NOP ;  /* 0x0000000000007918 */ /* 0x004fe20000000000 */
.L_x_14:
        /* <DEDUP_REMOVED lines=18> */
.L_x_15:
[----:B-1----:R-:W1:Y:S01]  /*0de0*/  S2UR UR5, SR_CTAID.X ;  /* 0x00000000000579c3 */ /* 0x002e620000002500 */
[----:B------:R-:W-:-:S05]  /*0df0*/  CS2R.32 R109, SR_CgaSize ;  /* 0x00000000006d7805 */ /* 0x000fca0000008a00 */
[----:B------:R-:W-:-:S05]  /*0e00*/  IMAD R109, R109, -0xa0, RZ ;  /* 0xffffff606d6d7824 */ /* 0x000fca00078e02ff */
[----:B------:R-:W-:-:S14]  /*0e10*/  R2UR UR9, R109 ;  /* 0x000000006d0972ca */ /* 0x000fdc00000e0000 */
[----:B------:R-:W2:Y:S01]  /*0e20*/  LDCU UR9, c[0x0][UR9+0x2b0] ;  /* 0x00005600090977ac */ /* 0x000ea20008000800 */
[----:B------:R-:W-:Y:S01]  /*0e30*/  NOP ;  /* 0x0000000000007918 */ /* 0x000fe20000000000 */
[----:B------:R-:W-:-:S05]  /*0e40*/  CS2R.32 R109, SR_CgaSize ;  /* 0x00000000006d7805 */ /* 0x000fca0000008a00 */
[----:B------:R-:W-:-:S05]  /*0e50*/  IMAD R109, R109, -0xa0, RZ ;  /* 0xffffff606d6d7824 */ /* 0x000fca00078e02ff */
[----:B------:R-:W-:-:S14]  /*0e60*/  R2UR UR6, R109 ;  /* 0x000000006d0672ca */ /* 0x000fdc00000e0000 */
[----:B------:R-:W3:Y:S01]  /*0e70*/  LDCU UR6, c[0x0][UR6+0x2b4] ;  /* 0x00005680060677ac */ /* 0x000ee20008000800 */
[----:B------:R-:W4:Y:S08]  /*0e80*/  S2UR UR4, SR_CTAID.Y ;  /* 0x00000000000479c3 */ /* 0x000f300000002600 */
[----:B------:R-:W3:Y:S01]  /*0e90*/  LDC R10, c[0x0][0xb24] ;  /* 0x0002c900ff0a7b82 */ /* 0x000ee20000000800 */
[----:B-1----:R-:W-:-:S02]  /*0ea0*/  I2FP.F32.U32 R107, UR5 ;  /* 0x00000005006b7c45 */ /* 0x002fc40008201000 */
[----:B------:R-:W-:-:S05]  /*0eb0*/  CS2R.32 R3, SR_CgaSize ;  /* 0x0000000000037805 */ /* 0x000fca0000008a00 */
[----:B------:R-:W-:-:S06]  /*0ec0*/  IMAD R3, R3, -0xa0, RZ ;  /* 0xffffff6003037824 */ /* 0x000fcc00078e02ff */
[----:B------:R-:W1:Y:S01]  /*0ed0*/  LDC R3, c[0x0][R3+0x2a0] ;  /* 0x0000a80003037b82 */ /* 0x000e620000000800 */
[----:B------:R-:W-:Y:S01]  /*0ee0*/  MOV R109, UR5 ;  /* 0x00000005006d7c02 */ /* 0x000fe20008000f00 */
[----:B--2---:R-:W-:Y:S01]  /*0ef0*/  FMUL R107, R107, UR9 ;  /* 0x000000096b6b7c20 */ /* 0x004fe20008400000 */
[----:B----4-:R-:W-:Y:S02]  /*0f00*/  I2FP.F32.U32 R106, UR4 ;  /* 0x00000004006a7c45 */ /* 0x010fe40008201000 */
[----:B------:R-:W-:-:S05]  /*0f10*/  CS2R.32 R2, SR_CgaSize ;  /* 0x0000000000027805 */ /* 0x000fca0000008a00 */
[----:B------:R-:W-:-:S06]  /*0f20*/  IMAD R2, R2, -0xa0, RZ ;  /* 0xffffff6002027824 */ /* 0x000fcc00078e02ff */
[----:B------:R-:W2:Y:S01]  /*0f30*/  LDC R2, c[0x0][R2+0x2a4] ;  /* 0x0000a90002027b82 */ /* 0x000ea20000000800 */
[----:B------:R-:W-:Y:S01]  /*0f40*/  MOV R108, UR4 ;  /* 0x00000004006c7c02 */ /* 0x000fe20008000f00 */
[----:B------:R-:W4:Y:S01]  /*0f50*/  F2I.U32.TRUNC.NTZ R107, R107 ;  /* 0x0000006b006b7305 */ /* 0x000f22000020f000 */
[----:B---3--:R-:W-:-:S05]  /*0f60*/  FMUL R106, R106, UR6 ;  /* 0x000000066a6a7c20 */ /* 0x008fca0008400000 */
[----:B------:R-:W-:Y:S01]  /*0f70*/  BAR.SYNC.DEFER_BLOCKING 0x0 ;  /* 0x0000000000007b1d */ /* 0x000fe20000010000 */
[----:B------:R-:W-:-:S05]  /*0f80*/  ISETP.GE.AND P0, PT, R10, 0x1, PT ;  /* 0x000000010a00780c */ /* 0x000fca0003f06270 */
[----:B------:R-:W3:Y:S02]  /*0f90*/  F2I.U32.TRUNC.NTZ R106, R106 ;  /* 0x0000006a006a7305 */ /* 0x000ee4000020f000 */
[----:B------:R-:W2:Y:S01]  /*0fa0*/  S2UR UR36, SR_CTAID.Z ;  /* 0x00000000002479c3 */ /* 0x000ea20000002700 */
[----:B----4-:R-:W-:-:S05]  /*0fb0*/  IADD3 R107, PT, PT, -R107, RZ, RZ ;  /* 0x000000ff6b6b7210 */ /* 0x010fca0007ffe1ff */
[----:B-1----:R-:W-:Y:S01]  /*0fc0*/  IMAD R107, R3, R107, UR5 ;  /* 0x00000005036b7e24 */ /* 0x002fe2000f8e026b */
[----:B---3--:R-:W-:-:S05]  /*0fd0*/  IADD3 R106, PT, PT, -R106, RZ, RZ ;  /* 0x000000ff6a6a7210 */ /* 0x008fca0007ffe1ff */
[----:B--2---:R-:W-:Y:S01]  /*0fe0*/  IMAD R106, R2, R106, UR4 ;  /* 0x00000004026a7e24 */ /* 0x004fe2000f8e026a */
[----:B------:R-:W-:Y:S06]  /*0ff0*/  @!P0 BRA `(.L_x_16) ;  /* 0x0000000000b88947 */ /* 0x000fec0003800000 */
[----:B------:R-:W1:Y:S01]  /*1000*/  LDC.64 R4, c[0x0][0xb18] ;  /* 0x0002c600ff047b82 */ /* 0x000e620000000a00 */
[----:B------:R-:W-:-:S07]  /*1010*/  ISETP.NE.AND P0, PT, R10, 0x1, PT ;  /* 0x000000010a00780c */ /* 0x000fce0003f05270 */
[----:B------:R-:W2:Y:S08]  /*1020*/  LDC R9, c[0x0][0xb0c] ;  /* 0x0002c300ff097b82 */ /* 0x000eb00000000800 */
[----:B------:R-:W3:Y:S08]  /*1030*/  LDC R12, c[0x0][0x370] ;  /* 0x0000dc00ff0c7b82 */ /* 0x000ef00000000800 */
[----:B------:R-:W4:Y:S01]  /*1040*/  LDC R11, c[0x0][0x374] ;  /* 0x0000dd00ff0b7b82 */ /* 0x000f220000000800 */
[----:B-1----:R-:W-:-:S07]  /*1050*/  ISETP.NE.AND P1, PT, R4, 0x1, PT ;  /* 0x000000010400780c */ /* 0x002fce0003f25270 */
[----:B------:R-:W3:Y:S01]  /*1060*/  LDC.64 R6, c[0x0][0xb10] ;  /* 0x0002c400ff067b82 */ /* 0x000ee20000000a00 */
[----:B--2---:R-:W-:-:S07]  /*1070*/  ISETP.NE.AND P2, PT, R9, 0x1, PT ;  /* 0x000000010900780c */ /* 0x004fce0003f45270 */
[----:B------:R-:W1:Y:S08]  /*1080*/  LDC R8, c[0x0][0xb20] ;  /* 0x0002c800ff087b82 */ /* 0x000e700000000800 */
[----:B------:R-:W2:Y:S01]  /*1090*/  LDC.64 R2, c[0x0][0xb28] ;  /* 0x0002ca00ff027b82 */ /* 0x000ea20000000a00 */
[----:B----4-:R-:W-:-:S04]  /*10a0*/  IMAD.HI.U32 R13, R11, R5, RZ ;  /* 0x000000050b0d7227 */ /* 0x010fc800078e00ff */
[----:B------:R-:W-:-:S04]  /*10b0*/  IMAD.HI.U32 R5, R108, R5, RZ ;  /* 0x000000056c057227 */ /* 0x000fc800078e00ff */
[----:B---3--:R-:W-:-:S05]  /*10c0*/  IMAD.HI.U32 R14, R12, R6, RZ ;  /* 0x000000060c0e7227 */ /* 0x008fca00078e00ff */
[-C--:B------:R-:W-:Y:S01]  /*10d0*/  @P2 SHF.R.U32.HI R12, RZ, R7.reuse, R14 ;  /* 0x00000007ff0c2219 */ /* 0x080fe2000001160e */
[----:B------:R-:W-:Y:S01]  /*10e0*/  IMAD.HI.U32 R14, R109, R6, RZ ;  /* 0x000000066d0e7227 */ /* 0x000fe200078e00ff */
[-C--:B-1----:R-:W-:Y:S02]  /*10f0*/  @P1 SHF.R.U32.HI R11, RZ, R8.reuse, R13 ;  /* 0x00000008ff0b1219 */ /* 0x082fe4000001160d */
[----:B------:R-:W-:Y:S02]  /*1100*/  SHF.R.U32.HI R5, RZ, R8, R5 ;  /* 0x00000008ff057219 */ /* 0x000fe40000011605 */
[----:B------:R-:W-:Y:S02]  /*1110*/  SHF.R.U32.HI R14, RZ, R7, R14 ;  /* 0x00000007ff0e7219 */ /* 0x000fe4000001160e */
[----:B------:R-:W-:Y:S01]  /*1120*/  SEL R5, R108, R5, !P1 ;  /* 0x000000056c057207 */ /* 0x000fe20004800000 */
[----:B--2---:R-:W-:Y:S01]  /*1130*/  IMAD.HI.U32 R13, R11, R2, RZ ;  /* 0x000000020b0d7227 */ /* 0x004fe200078e00ff */
[----:B------:R-:W-:-:S03]  /*1140*/  SEL R14, R109, R14, !P2 ;  /* 0x0000000e6d0e7207 */ /* 0x000fc60005000000 */
[----:B------:R-:W-:Y:S01]  /*1150*/  IMAD.HI.U32 R6, R12, R2, RZ ;  /* 0x000000020c067227 */ /* 0x000fe200078e00ff */
[----:B------:R-:W-:-:S04]  /*1160*/  @P0 SHF.R.U32.HI R11, RZ, R3, R13 ;  /* 0x00000003ff0b0219 */ /* 0x000fc8000001160d */
[----:B------:R-:W-:Y:S01]  /*1170*/  @P0 SHF.R.U32.HI R12, RZ, R3, R6 ;  /* 0x00000003ff0c0219 */ /* 0x000fe20000011606 */
[----:B------:R-:W-:-:S04]  /*1180*/  IMAD R11, R11, R10, RZ ;  /* 0x0000000a0b0b7224 */ /* 0x000fc800078e02ff */
[----:B------:R-:W-:Y:S01]  /*1190*/  IMAD R6, R12, R10, RZ ;  /* 0x0000000a0c067224 */ /* 0x000fe200078e02ff */
[----:B------:R-:W-:-:S04]  /*11a0*/  ISETP.GE.AND P1, PT, R5, R11, PT ;  /* 0x0000000b0500720c */ /* 0x000fc80003f26270 */
[----:B------:R-:W-:Y:S01]  /*11b0*/  ISETP.GE.OR P1, PT, R14, R6, P1 ;  /* 0x000000060e00720c */ /* 0x000fe20000f26670 */
[----:B------:R-:W-:-:S05]  /*11c0*/  IMAD.HI.U32 R6, R5, R2, RZ ;  /* 0x0000000205067227 */ /* 0x000fca00078e00ff */
[----:B------:R-:W-:-:S04]  /*11d0*/  SHF.R.U32.HI R6, RZ, R3, R6 ;  /* 0x00000003ff067219 */ /* 0x000fc80000011606 */
[----:B------:R-:W-:-:S03]  /*11e0*/  SEL R6, R5, R6, !P0 ;  /* 0x0000000605067207 */ /* 0x000fc60004000000 */
[----:B------:R-:W-:Y:S01]  /*11f0*/  @!P1 IMAD.HI.U32 R7, R14, R2, RZ ;  /* 0x000000020e079227 */ /* 0x000fe200078e00ff */
[----:B------:R-:W-:-:S04]  /*1200*/  IADD3 R2, PT, PT, -R6, RZ, RZ ;  /* 0x000000ff06027210 */ /* 0x000fc80007ffe1ff */
[----:B------:R-:W-:Y:S01]  /*1210*/  @!P1 SHF.R.U32.HI R3, RZ, R3, R7 ;  /* 0x00000003ff039219 */ /* 0x000fe20000011607 */
[----:B------:R-:W-:Y:S01]  /*1220*/  IMAD R2, R10, R2, R5 ;  /* 0x000000020a027224 */ /* 0x000fe200078e0205 */
[----:B------:R-:W-:Y:S02]  /*1230*/  IADD3 R7, PT, PT, -R5, RZ, RZ ;  /* 0x000000ff05077210 */ /* 0x000fe40007ffe1ff */
[----:B------:R-:W-:-:S03]  /*1240*/  @!P1 SEL R3, R14, R3, !P0 ;  /* 0x000000030e039207 */ /* 0x000fc60004000000 */
[----:B------:R-:W-:Y:S02]  /*1250*/  IMAD R7, R4, R7, R108 ;  /* 0x0000000704077224 */ /* 0x000fe400078e026c */
[--C-:B------:R-:W-:Y:S02]  /*1260*/  @!P1 IMAD.IADD R6, R6, 0x1, -R3.reuse ;  /* 0x0000000106069824 */ /* 0x100fe400078e0a03 */
[----:B------:R-:W-:Y:S01]  /*1270*/  @!P1 IMAD R3, R2, R12, R3 ;  /* 0x0000000c02039224 */ /* 0x000fe200078e0203 */
[----:B------:R-:W-:Y:S01]  /*1280*/  IADD3 R2, PT, PT, -R14, RZ, RZ ;  /* 0x000000ff0e027210 */ /* 0x000fe20007ffe1ff */
[----:B------:R-:W-:Y:S02]  /*1290*/  @!P1 IMAD R5, R6, R10, R14 ;  /* 0x0000000a06059224 */ /* 0x000fe400078e020e */
[----:B------:R-:W-:Y:S02]  /*12a0*/  @!P1 IMAD.MOV.U32 R14, RZ, RZ, R3 ;  /* 0x000000ffff0e9224 */ /* 0x000fe400078e0003 */
[----:B------:R-:W-:-:S02]  /*12b0*/  IMAD R2, R9, R2, R109 ;  /* 0x0000000209027224 */ /* 0x000fc400078e026d */
[----:B------:R-:W-:Y:S02]  /*12c0*/  IMAD R108, R5, R4, R7 ;  /* 0x00000004056c7224 */ /* 0x000fe400078e0207 */
[----:B------:R-:W-:Y:S02]  /*12d0*/  IMAD R109, R14, R9, R2 ;  /* 0x000000090e6d7224 */ /* 0x000fe400078e0202 */
.L_x_16:
[----:B------:R-:W1:Y:S01]  /*12e0*/  LDCU UR4, c[0x0][0xb30] ;  /* 0x00016600ff0477ac */ /* 0x000e620008000800 */
[----:B------:R-:W2:Y:S08]  /*12f0*/  S2UR UR37, SR_CgaCtaId ;  /* 0x00000000002579c3 */ /* 0x000eb00000008800 */
[----:B------:R-:W3:Y:S01]  /*1300*/  LDC R60, c[0x0][0xb24] ;  /* 0x0002c900ff3c7b82 */ /* 0x000ee20000000800 */
[----:B-1----:R-:W-:-:S09]  /*1310*/  UISETP.NE.AND UP1, UPT, UR4, 0x1, UPT ;  /* 0x000000010400788c */ /* 0x002fd2000bf25270 */
[----:B--2---:R-:W-:Y:S05]  /*1320*/  BRA.U UP1, `(.L_x_17) ;  /* 0x0000000101407547 */ /* 0x004fea000b800000 */
[----:B------:R-:W1:Y:S08]  /*1330*/  LDC.64 R4, c[0x0][0xb10] ;  /* 0x0002c400ff047b82 */ /* 0x000e700000000a00 */
[----:B------:R-:W2:Y:S08]  /*1340*/  LDC.64 R2, c[0x0][0xb18] ;  /* 0x0002c600ff027b82 */ /* 0x000eb00000000a00 */
[----:B------:R-:W4:Y:S08]  /*1350*/  LDC R6, c[0x0][0xb20] ;  /* 0x0002c800ff067b82 */ /* 0x000f300000000800 */
[----:B------:R-:W3:Y:S01]  /*1360*/  LDC R7, c[0x0][0xb0c] ;  /* 0x0002c300ff077b82 */ /* 0x000ee20000000800 */
[----:B-1----:R-:W-:-:S05]  /*1370*/  IMAD.HI.U32 R4, R109, R4, RZ ;  /* 0x000000046d047227 */ /* 0x002fca00078e00ff */
[----:B------:R-:W-:Y:S01]  /*1380*/  SHF.R.U32.HI R4, RZ, R5, R4 ;  /* 0x00000005ff047219 */ /* 0x000fe20000011604 */
[----:B--2---:R-:W-:Y:S01]  /*1390*/  IMAD.HI.U32 R3, R108, R3, RZ ;  /* 0x000000036c037227 */ /* 0x004fe200078e00ff */
[----:B------:R-:W-:-:S04]  /*13a0*/  ISETP.NE.AND P0, PT, R2, 0x1, PT ;  /* 0x000000010200780c */ /* 0x000fc80003f05270 */
[----:B----4-:R-:W-:-:S04]  /*13b0*/  SHF.R.U32.HI R3, RZ, R6, R3 ;  /* 0x00000006ff037219 */ /* 0x010fc80000011603 */
[----:B------:R-:W-:Y:S02]  /*13c0*/  SEL R3, R108, R3, !P0 ;  /* 0x000000036c037207 */ /* 0x000fe40004000000 */
[----:B---3--:R-:W-:-:S04]  /*13d0*/  ISETP.NE.AND P1, PT, R7, 0x1, PT ;  /* 0x000000010700780c */ /* 0x008fc80003f25270 */
[----:B------:R-:W-:-:S05]  /*13e0*/  SEL R4, R109, R4, !P1 ;  /* 0x000000046d047207 */ /* 0x000fca0004800000 */
[----:B------:R-:W-:Y:S02]  /*13f0*/  IMAD.IADD R5, R3, 0x1, -R4 ;  /* 0x0000000103057824 */ /* 0x000fe400078e0a04 */
[----:B------:R-:W-:Y:S02]  /*1400*/  IMAD.IADD R3, R4, 0x1, -R3 ;  /* 0x0000000104037824 */ /* 0x000fe400078e0a03 */
[----:B------:R-:W-:Y:S02]  /*1410*/  IMAD R109, R5, R7, R109 ;  /* 0x00000007056d7224 */ /* 0x000fe400078e026d */
[----:B------:R-:W-:-:S07]  /*1420*/  IMAD R108, R3, R2, R108 ;  /* 0x00000002036c7224 */ /* 0x000fce00078e026c */
.L_x_17:
[----:B------:R-:W-:Y:S01]  /*1430*/  BAR.SYNC.DEFER_BLOCKING 0x0 ;  /* 0x0000000000007b1d */ /* 0x000fe20000010000 */
[----:B------:R-:W-:Y:S01]  /*1440*/  UISETP.NE.AND UP1, UPT, UR8, 0x2, UPT ;  /* 0x000000020800788c */ /* 0x000fe2000bf25270 */
[----:B------:R-:W-:Y:S02]  /*1450*/  ISETP.NE.OR P5, PT, R0, 0x2, !P5 ;  /* 0x000000020000780c */ /* 0x000fe40006fa5670 */
[----:B------:R-:W-:-:S06]  /*1460*/  LOP3.LUT R2, R121, 0x1f, RZ, 0xc0, !PT ;  /* 0x0000001f79027812 */ /* 0x000fcc00078ec0ff */
[----:B------:R-:W-:Y:S05]  /*1470*/  BRA.U UP1, `(.L_x_18) ;  /* 0x0000001501587547 */ /* 0x000fea000b800000 */
[----:B------:R-:W1:Y:S01]  /*1480*/  LDCU UR15, c[0x0][0x38c] ;  /* 0x00007180ff0f77ac */ /* 0x000e620008000800 */
[----:B------:R-:W2:Y:S01]  /*1490*/  LDC R8, c[0x0][0x370] ;  /* 0x0000dc00ff087b82 */ /* 0x000ea20000000800 */
[----:B------:R-:W-:Y:S01]  /*14a0*/  PLOP3.LUT P1, PT, PT, PT, UP2, 0x80, 0x8 ;  /* 0x000000000008781c */ /* 0x000fe20003f2f028 */
[----:B------:R-:W-:Y:S01]  /*14b0*/  IMAD.MOV.U32 R15, RZ, RZ, 0x1 ;  /* 0x00000001ff0f7424 */ /* 0x000fe200078e00ff */
[----:B------:R-:W-:Y:S01]  /*14c0*/  ISETP.EQ.OR P4, PT, R2, RZ, P5 ;  /* 0x000000ff0200720c */ /* 0x000fe20002f82670 */
[----:B------:R-:W-:Y:S01]  /*14d0*/  IMAD.MOV.U32 R14, RZ, RZ, RZ ;  /* 0x000000ffff0e7224 */ /* 0x000fe200078e00ff */
[----:B------:R-:W-:Y:S02]  /*14e0*/  PLOP3.LUT P1, PT, P1, PT, PT, 0x8, 0x80 ;  /* 0x000000000080781c */ /* 0x000fe40000f2e170 */
[----:B------:R-:W-:Y:S01]  /*14f0*/  CS2R R12, SRZ ;  /* 0x00000000000c7805 */ /* 0x000fe2000001ff00 */
[----:B------:R-:W-:Y:S01]  /*1500*/  IMAD.MOV.U32 R11, RZ, RZ, 0x1 ;  /* 0x00000001ff0b7424 */ /* 0x000fe200078e00ff */
[----:B------:R-:W4:Y:S01]  /*1510*/  LDC R0, c[0x0][0x374] ;  /* 0x0000dd00ff007b82 */ /* 0x000f220000000800 */
[----:B------:R-:W2:Y:S01]  /*1520*/  LDCU.64 UR24, c[0x0][0x348] ;  /* 0x00006900ff1877ac */ /* 0x000ea20008000a00 */
[----:B------:R-:W-:Y:S01]  /*1530*/  UMOV UR13, URZ ;  /* 0x000000ff000d7c82 */ /* 0x000fe20008000000 */
[----:B-1----:R-:W-:-:S04]  /*1540*/  UIADD3 UR5, UPT, UPT, UR15, 0x3f, URZ ;  /* 0x0000003f0f057890 */ /* 0x002fc8000fffe0ff */
[----:B------:R-:W-:-:S04]  /*1550*/  USHF.R.S32.HI UR4, URZ, 0x1f, UR5 ;  /* 0x0000001fff047899 */ /* 0x000fc80008011405 */
[----:B------:R-:W-:-:S04]  /*1560*/  ULEA.HI UR4, UR4, UR5, URZ, 0x6 ;  /* 0x0000000504047291 */ /* 0x000fc8000f8f30ff */
[----:B------:R-:W-:Y:S02]  /*1570*/  USHF.R.S32.HI UR22, URZ, 0x6, UR4 ;  /* 0x00000006ff167899 */ /* 0x000fe40008011404 */
[----:B------:R-:W-:Y:S02]  /*1580*/  UIADD3 UR4, UPT, UPT, UR15, -0x1, URZ ;  /* 0xffffffff0f047890 */ /* 0x000fe4000fffe0ff */
[----:B------:R-:W-:Y:S02]  /*1590*/  UISETP.LT.U32.AND UP0, UPT, UR22, 0xb, UPT ;  /* 0x0000000b1600788c */ /* 0x000fe4000bf01070 */
[----:B------:R-:W-:Y:S02]  /*15a0*/  UISETP.GE.U32.AND UP1, UPT, UR4, -0x7f, UPT ;  /* 0xffffff810400788c */ /* 0x000fe4000bf26070 */
[----:B------:R-:W-:Y:S02]  /*15b0*/  USEL UR21, UR22, 0xb, UP0 ;  /* 0x0000000b16157887 */ /* 0x000fe40008000000 */
[----:B------:R-:W-:-:S02]  /*15c0*/  UIADD3 UR15, UPT, UPT, UR15, 0x7e, URZ ;  /* 0x0000007e0f0f7890 */ /* 0x000fc4000fffe0ff */
[----:B------:R-:W-:Y:S02]  /*15d0*/  UIADD3 UR7, UPT, UPT, UR21, -0x1, URZ ;  /* 0xffffffff15077890 */ /* 0x000fe4000fffe0ff */
[----:B------:R-:W-:-:S03]  /*15e0*/  UIADD3 UR14, UPT, UPT, UR22, -UR21, URZ ;  /* 0x80000015160e7290 */ /* 0x000fc6000fffe0ff */
[----:B------:R-:W-:-:S04]  /*15f0*/  @UP1 UIADD3 UR7, UPT, UPT, UR21, URZ, URZ ;  /* 0x000000ff15071290 */ /* 0x000fc8000fffe0ff */
[----:B--2---:R-:W-:-:S12]  /*1600*/  UIADD3 UR7, UPT, UPT, UR7, 0x1, URZ ;  /* 0x0000000107077890 */ /* 0x004fd8000fffe0ff */
.L_x_36:
[----:B------:R-:W-:Y:S01]  /*1610*/  UISETP.NE.AND UP0, UPT, UR37, URZ, UPT ;  /* 0x000000ff2500728c */ /* 0x000fe2000bf05270 */
[----:B------:R-:W1:Y:S08]  /*1620*/  S2UR UR37, SR_CgaCtaId ;  /* 0x00000000002579c3 */ /* 0x000e700000008800 */
[----:B------:R-:W-:Y:S05]  /*1630*/  BRA.U UP0, `(.L_x_19) ;  /* 0x0000000100347547 */ /* 0x000fea000b800000 */
[----:B------:R-:W2:Y:S01]  /*1640*/  S2R R2, SR_CgaCtaId ;  /* 0x0000000000027919 */ /* 0x000ea20000008800 */
[----:B------:R-:W-:-:S04]  /*1650*/  MOV R3, 0x400 ;  /* 0x0000040000037802 */ /* 0x000fc80000000f00 */
[----:B--2---:R-:W-:Y:S02]  /*1660*/  LEA R2, R2, R3, 0x18 ;  /* 0x0000000302027211 */ /* 0x004fe400078ec0ff */
[----:B------:R-:W-:-:S03]  /*1670*/  SHF.L.U32 R3, R11, 0x1f, RZ ;  /* 0x0000001f0b037819 */ /* 0x000fc600000006ff */
[----:B------:R-:W-:-:S04]  /*1680*/  IMAD R2, R12, 0x8, R2 ;  /* 0x000000080c027824 */ /* 0x000fc800078e0202 */
[----:B------:R-:W2:Y:S02]  /*1690*/  SYNCS.PHASECHK.TRANS64.TRYWAIT P0, [R2+URZ+0x150], R3 ;  /* 0x00015003020075a7 */ /* 0x000ea400080011ff */
[----:B--2---:R-:W-:Y:S05]  /*16a0*/  @!P0 BRA `(.L_x_20) ;  /* 0x0000005c005c8947 */ /* 0x004fea0003800000 */
.L_x_114:
[----:B------:R-:W-:Y:S01]  /*16b0*/  VIADD R12, R12, 0x1 ;  /* 0x000000010c0c7836 */ /* 0x000fe20000000000 */
[----:B------:R2:W-:Y:S04]  /*16c0*/  SYNCS.ARRIVE.TRANS64.A1T0 RZ, [R2+URZ+0x140], RZ ;  /* 0x000140ff02ff79a7 */ /* 0x0005e800081000ff */
[----:B------:R-:W-:-:S04]  /*16d0*/  ISETP.NE.AND P0, PT, R12, 0x2, PT ;  /* 0x000000020c00780c */ /* 0x000fc80003f05270 */
[----:B------:R-:W-:Y:S02]  /*16e0*/  SEL R12, R12, RZ, P0 ;  /* 0x000000ff0c0c7207 */ /* 0x000fe40000000000 */
[----:B--2---:R-:W-:-:S04]  /*16f0*/  SEL R2, RZ, 0x1, P0 ;  /* 0x00000001ff027807 */ /* 0x004fc80000000000 */
[----:B------:R-:W-:-:S07]  /*1700*/  LOP3.LUT R11, R11, R2, RZ, 0x3c, !PT ;  /* 0x000000020b0b7212 */ /* 0x000fce00078e3cff */
.L_x_19:
[----:B------:R-:W-:Y:S01]  /*1710*/  UMOV UR4, 0x400 ;  /* 0x0000040000047882 */ /* 0x000fe20000000000 */
[----:B------:R-:W-:Y:S01]  /*1720*/  SHF.L.U32 R2, R15, 0x1f, RZ ;  /* 0x0000001f0f027819 */ /* 0x000fe200000006ff */
[----:B-1----:R-:W-:Y:S01]  /*1730*/  ULEA UR4, UR37, UR4, 0x18 ;  /* 0x0000000425047291 */ /* 0x002fe2000f8ec0ff */
[----:B------:R-:W-:Y:S01]  /*1740*/  R2UR UR35, R109 ;  /* 0x000000006d2372ca */ /* 0x000fe200000e0000 */
[----:B------:R-:W-:Y:S01]  /*1750*/  UISETP.GE.U32.AND UP0, UPT, UR15, 0x7f, UPT ;  /* 0x0000007f0f00788c */ /* 0x000fe2000bf06070 */
[----:B------:R-:W-:Y:S01]  /*1760*/  R2UR UR11, R108 ;  /* 0x000000006c0b72ca */ /* 0x000fe200000e0000 */
[----:B------:R-:W-:Y:S01]  /*1770*/  ULEA UR5, UR13, UR4, 0x3 ;  /* 0x000000040d057291 */ /* 0x000fe2000f8e18ff */
[----:B------:R-:W-:-:S08]  /*1780*/  UMOV UR23, URZ ;  /* 0x000000ff00177c82 */ /* 0x000fd00008000000 */
[----:B------:R1:W2:Y:S01]  /*1790*/  SYNCS.PHASECHK.TRANS64.TRYWAIT P0, [UR5+0x58], R2 ;  /* 0x00005802ff0075a7 */ /* 0x0002a20008001105 */
[----:B------:R-:W-:Y:S02]  /*17a0*/  USHF.L.U32 UR35, UR35, 0x6, URZ ;  /* 0x0000000623237899 */ /* 0x000fe400080006ff */
[----:B------:R-:W-:Y:S01]  /*17b0*/  UIMAD UR11, UR11, 0x50, URZ ;  /* 0x000000500b0b78a4 */ /* 0x000fe2000f8e02ff */
[----:B------:R-:W-:Y:S11]  /*17c0*/  BRA.U !UP0, `(.L_x_21) ;  /* 0x0000000108a87547 */ /* 0x000ff6000b800000 */
[----:B------:R-:W-:Y:S01]  /*17d0*/  UMOV UR16, URZ ;  /* 0x000000ff00107c82 */ /* 0x000fe20008000000 */
[----:B------:R-:W-:-:S05]  /*17e0*/  UMOV UR6, UR13 ;  /* 0x0000000d00067c82 */ /* 0x000fca0008000000 */
.L_x_26:
[----:B--2---:R-:W-:Y:S01]  /*17f0*/  @!P5 MOV R3, 0x4800 ;  /* 0x000048000003d802 */ /* 0x004fe20000000f00 */
[----:B-1----:R-:W-:Y:S01]  /*1800*/  ULEA UR33, UR6, UR4, 0x3 ;  /* 0x0000000406217291 */ /* 0x002fe2000f8e18ff */
[----:B--2---:R-:W-:Y:S11]  /*1810*/  @P0 BRA `(.L_x_22) ;  /* 0x00000000000c0947 */ /* 0x004ff60003800000 */
[----:B------:R-:W-:Y:S04]  /*1820*/  SHF.L.U32 R4, R15, 0x1f, RZ ;  /* 0x0000001f0f047819 */ /* 0x000fe800000006ff */
[----:B------:R-:W2:Y:S02]  /*1830*/  SYNCS.PHASECHK.TRANS64.TRYWAIT P0, [UR33+0x58], R4 ;  /* 0x00005804ff0075a7 */ /* 0x000ea40008001121 */
[----:B--2---:R-:W-:Y:S05]  /*1840*/  @!P0 BRA `(.L_x_23) ;  /* 0x0000005c00088947 */ /* 0x004fea0003800000 */
.L_x_22:
[----:B------:R2:W-:Y:S01]  /*1850*/  @!P5 SYNCS.ARRIVE.TRANS64 RZ, [UR33], R3 ;  /* 0x00000003ffffd9a7 */ /* 0x0005e20008000021 */
[----:B------:R-:W-:Y:S04]  /*1860*/  BSSY.RECONVERGENT B0, `(.L_x_24) ;  /* 0x0000003000007945 */ /* 0x000fe80003800200 */
[----:B------:R-:W-:Y:S05]  /*1870*/  @P4 BRA `(.L_x_25) ;  /* 0x0000000000044947 */ /* 0x000fea0003800000 */
[----:B------:R-:W-:Y:S05]  /*1880*/  BPT.TRAP 0x1 ;  /* 0x000000040000795c */ /* 0x000fea0000300000 */
.L_x_25:
[----:B------:R-:W-:Y:S05]  /*1890*/  BSYNC.RECONVERGENT B0 ;  /* 0x0000000000007941 */ /* 0x000fea0003800200 */
.L_x_24:
[----:B------:R-:W-:Y:S02]  /*18a0*/  UIADD3 UR13, UPT, UPT, UR6, 0x1, URZ ;  /* 0x00000001060d7890 */ /* 0x000fe4000fffe0ff */
[----:B------:R-:W-:Y:S02]  /*18b0*/  UIADD3 UR18, UP1, UPT, UR24, 0x80, URZ ;  /* 0x0000008018127890 */ /* 0x000fe4000ff3e0ff */
[----:B------:R-:W-:Y:S02]  /*18c0*/  UISETP.NE.AND UP0, UPT, UR13, 0xb, UPT ;  /* 0x0000000b0d00788c */ /* 0x000fe4000bf05270 */
[----:B------:R-:W-:Y:S02]  /*18d0*/  ULEA UR32, UR6, UR4, 0xd ;  /* 0x0000000406207291 */ /* 0x000fe4000f8e68ff */
[----:B------:R-:W-:Y:S02]  /*18e0*/  USEL UR9, URZ, 0x1, UP0 ;  /* 0x00000001ff097887 */ /* 0x000fe40008000000 */
[----:B------:R-:W-:Y:S02]  /*18f0*/  USEL UR13, UR13, URZ, UP0 ;  /* 0x000000ff0d0d7287 */ /* 0x000fe40008000000 */
[----:B------:R-:W-:Y:S02]  /*1900*/  USHF.L.U32 UR34, UR16, 0x6, URZ ;  /* 0x0000000610227899 */ /* 0x000fe400080006ff */
[----:B------:R-:W-:Y:S01]  /*1910*/  ULEA UR8, UR13, UR4, 0x3 ;  /* 0x000000040d087291 */ /* 0x000fe2000f8e18ff */
[----:B------:R-:W-:Y:S01]  /*1920*/  LOP3.LUT R15, R15, UR9, RZ, 0x3c, !PT ;  /* 0x000000090f0f7c12 */ /* 0x000fe2000f8e3cff */
[----:B------:R-:W-:Y:S02]  /*1930*/  UIADD3.X UR19, UPT, UPT, URZ, UR25, URZ, UP1, !UPT ;  /* 0x00000019ff137290 */ /* 0x000fe40008ffe4ff */
[----:B------:R-:W-:Y:S01]  /*1940*/  UIADD3 UR32, UPT, UPT, UR32, 0x5300, URZ ;  /* 0x0000530020207890 */ /* 0x000fe2000fffe0ff */
[----:B-1----:R-:W-:Y:S01]  /*1950*/  SHF.L.U32 R2, R15, 0x1f, RZ ;  /* 0x0000001f0f027819 */ /* 0x002fe200000006ff */
[----:B------:R-:W-:Y:S02]  /*1960*/  UIMAD UR5, UR6, 0x2800, UR4 ;  /* 0x00002800060578a4 */ /* 0x000fe4000f8e0204 */
[----:B------:R-:W-:Y:S01]  /*1970*/  UIADD3 UR26, UP0, UPT, UR24, 0x180, URZ ;  /* 0x00000180181a7890 */ /* 0x000fe2000ff1e0ff */
[----:B------:R1:W1:Y:S01]  /*1980*/  SYNCS.PHASECHK.TRANS64.TRYWAIT P0, [UR8+0x58], R2 ;  /* 0x00005802ff0075a7 */ /* 0x0002620008001108 */
[----:B------:R-:W-:Y:S01]  /*1990*/  UMOV UR28, 0x0 ;  /* 0x00000000001c7882 */ /* 0x000fe20000000000 */
[----:B------:R-:W-:Y:S01]  /*19a0*/  UMOV UR29, 0x10000000 ;  /* 0x10000000001d7882 */ /* 0x000fe20000000000 */
[----:B------:R-:W-:Y:S01]  /*19b0*/  UIADD3 UR8, UPT, UPT, UR5, 0x1b300, URZ ;  /* 0x0001b30005087890 */ /* 0x000fe2000fffe0ff */
[----:B------:R1:W-:Y:S01]  /*19c0*/  UTMALDG.3D [UR32], [UR18], desc[UR28] ;  /* 0x00001c20120075b4 */ /* 0x0003e20008011000 */
[----:B------:R-:W-:Y:S02]  /*19d0*/  UIADD3.X UR27, UPT, UPT, URZ, UR25, URZ, UP0, !UPT ;  /* 0x00000019ff1b7290 */ /* 0x000fe400087fe4ff */
[----:B------:R-:W-:Y:S01]  /*19e0*/  UIADD3 UR16, UPT, UPT, UR16, 0x1, URZ ;  /* 0x0000000110107890 */ /* 0x000fe2000fffe0ff */
[----:B------:R-:W-:Y:S01]  /*19f0*/  UMOV UR12, UR36 ;  /* 0x00000024000c7c82 */ /* 0x000fe20008000000 */
[----:B------:R-:W-:Y:S01]  /*1a00*/  UMOV UR9, UR33 ;  /* 0x0000002100097c82 */ /* 0x000fe20008000000 */
[----:B------:R-:W-:Y:S01]  /*1a10*/  UMOV UR10, UR34 ;  /* 0x00000022000a7c82 */ /* 0x000fe20008000000 */
[----:B------:R-:W-:Y:S03]  /*1a20*/  UISETP.NE.AND UP0, UPT, UR16, UR7, UPT ;  /* 0x000000071000728c */ /* 0x000fe6000bf05270 */
[----:B------:R1:W-:Y:S01]  /*1a30*/  UTMALDG.3D [UR8], [UR26], desc[UR28] ;  /* 0x00001c081a0075b4 */ /* 0x0003e20008011000 */
[----:B------:R-:W-:Y:S01]  /*1a40*/  UMOV UR23, UR7 ;  /* 0x0000000700177c82 */ /* 0x000fe20008000000 */
[----:B------:R-:W-:Y:S04]  /*1a50*/  UMOV UR6, UR13 ;  /* 0x0000000d00067c82 */ /* 0x000fe80008000000 */
[----:B------:R-:W-:Y:S05]  /*1a60*/  BRA.U UP0, `(.L_x_26) ;  /* 0xfffffffd00607547 */ /* 0x000fea000b83ffff */
.L_x_21:
[----:B------:R-:W-:Y:S01]  /*1a70*/  ULEA UR5, UR13, UR4, 0x3 ;  /* 0x000000040d057291 */ /* 0x000fe2000f8e18ff */
[----:B-1----:R-:W-:Y:S01]  /*1a80*/  SHF.L.U32 R2, R15, 0x1f, RZ ;  /* 0x0000001f0f027819 */ /* 0x002fe200000006ff */
[----:B------:R-:W-:Y:S01]  /*1a90*/  @!P1 SYNCS.ARRIVE.TRANS64.A1T0 RZ, [UR4+0xd8], RZ ;  /* 0x0000d8ffffff99a7 */ /* 0x000fe20008100004 */
[----:B------:R-:W-:-:S06]  /*1aa0*/  UISETP.GT.AND UP0, UPT, UR22, UR21, UPT ;  /* 0x000000151600728c */ /* 0x000fcc000bf04270 */
[----:B--2---:R1:W2:Y:S03]  /*1ab0*/  SYNCS.PHASECHK.TRANS64.TRYWAIT P0, [UR5+0x58], R2 ;  /* 0x00005802ff0075a7 */ /* 0x0042a60008001105 */
[----:B------:R-:W-:Y:S05]  /*1ac0*/  BRA.U !UP0, `(.L_x_27) ;  /* 0x0000000108ac7547 */ /* 0x000fea000b800000 */
[----:B------:R-:W-:Y:S01]  /*1ad0*/  UIADD3 UR26, UPT, UPT, UR14, UR23, URZ ;  /* 0x000000170e1a7290 */ /* 0x000fe2000fffe0ff */
[----:B------:R-:W-:-:S11]  /*1ae0*/  UMOV UR6, UR13 ;  /* 0x0000000d00067c82 */ /* 0x000fd60008000000 */
.L_x_32:
[----:B--2---:R-:W-:Y:S01]  /*1af0*/  @!P5 MOV R3, 0x4800 ;  /* 0x000048000003d802 */ /* 0x004fe20000000f00 */
[----:B-1----:R-:W-:Y:S01]  /*1b00*/  ULEA UR17, UR6, UR4, 0x3 ;  /* 0x0000000406117291 */ /* 0x002fe2000f8e18ff */
[----:B--2---:R-:W-:Y:S11]  /*1b10*/  @P0 BRA `(.L_x_28) ;  /* 0x00000000000c0947 */ /* 0x004ff60003800000 */
[----:B------:R-:W-:Y:S04]  /*1b20*/  SHF.L.U32 R4, R15, 0x1f, RZ ;  /* 0x0000001f0f047819 */ /* 0x000fe800000006ff */
[----:B------:R-:W2:Y:S02]  /*1b30*/  SYNCS.PHASECHK.TRANS64.TRYWAIT P0, [UR17+0x58], R4 ;  /* 0x00005804ff0075a7 */ /* 0x000ea40008001111 */
[----:B--2---:R-:W-:Y:S05]  /*1b40*/  @!P0 BRA `(.L_x_29) ;  /* 0x0000005800608947 */ /* 0x004fea0003800000 */
.L_x_28:
[----:B------:R2:W-:Y:S01]  /*1b50*/  @!P5 SYNCS.ARRIVE.TRANS64 RZ, [UR17], R3 ;  /* 0x00000003ffffd9a7 */ /* 0x0005e20008000011 */
[----:B------:R-:W-:Y:S04]  /*1b60*/  BSSY.RECONVERGENT B0, `(.L_x_30) ;  /* 0x0000003000007945 */ /* 0x000fe80003800200 */
[----:B------:R-:W-:Y:S05]  /*1b70*/  @P4 BRA `(.L_x_31) ;  /* 0x0000000000044947 */ /* 0x000fea0003800000 */
[----:B------:R-:W-:Y:S05]  /*1b80*/  BPT.TRAP 0x1 ;  /* 0x000000040000795c */ /* 0x000fea0000300000 */
.L_x_31:
[----:B------:R-:W-:Y:S05]  /*1b90*/  BSYNC.RECONVERGENT B0 ;  /* 0x0000000000007941 */ /* 0x000fea0003800200 */
.L_x_30:
[----:B------:R-:W-:Y:S02]  /*1ba0*/  UIADD3 UR13, UPT, UPT, UR6, 0x1, URZ ;  /* 0x00000001060d7890 */ /* 0x000fe4000fffe0ff */
[----:B------:R-:W-:Y:S02]  /*1bb0*/  ULEA UR16, UR6, UR4, 0xd ;  /* 0x0000000406107291 */ /* 0x000fe4000f8e68ff */
[----:B------:R-:W-:Y:S02]  /*1bc0*/  UISETP.NE.AND UP0, UPT, UR13, 0xb, UPT ;  /* 0x0000000b0d00788c */ /* 0x000fe4000bf05270 */
[----:B------:R-:W-:Y:S02]  /*1bd0*/  UIADD3 UR32, UP1, UPT, UR24, 0x80, URZ ;  /* 0x0000008018207890 */ /* 0x000fe4000ff3e0ff */
[----:B------:R-:W-:Y:S02]  /*1be0*/  USEL UR9, URZ, 0x1, UP0 ;  /* 0x00000001ff097887 */ /* 0x000fe40008000000 */
[----:B------:R-:W-:Y:S02]  /*1bf0*/  USEL UR13, UR13, URZ, UP0 ;  /* 0x000000ff0d0d7287 */ /* 0x000fe40008000000 */
[----:B------:R-:W-:Y:S02]  /*1c00*/  USHF.L.U32 UR18, UR23, 0x6, URZ ;  /* 0x0000000617127899 */ /* 0x000fe400080006ff */
[----:B------:R-:W-:Y:S01]  /*1c10*/  ULEA UR8, UR13, UR4, 0x3 ;  /* 0x000000040d087291 */ /* 0x000fe2000f8e18ff */
[----:B------:R-:W-:Y:S01]  /*1c20*/  LOP3.LUT R15, R15, UR9, RZ, 0x3c, !PT ;  /* 0x000000090f0f7c12 */ /* 0x000fe2000f8e3cff */
[----:B------:R-:W-:Y:S02]  /*1c30*/  UIADD3 UR16, UPT, UPT, UR16, 0x5300, URZ ;  /* 0x0000530010107890 */ /* 0x000fe4000fffe0ff */
[----:B------:R-:W-:Y:S01]  /*1c40*/  UIADD3.X UR33, UPT, UPT, URZ, UR25, URZ, UP1, !UPT ;  /* 0x00000019ff217290 */ /* 0x000fe20008ffe4ff */
[----:B-1----:R-:W-:Y:S01]  /*1c50*/  SHF.L.U32 R2, R15, 0x1f, RZ ;  /* 0x0000001f0f027819 */ /* 0x002fe200000006ff */
[----:B------:R-:W-:Y:S02]  /*1c60*/  UIMAD UR5, UR6, 0x2800, UR4 ;  /* 0x00002800060578a4 */ /* 0x000fe4000f8e0204 */
[----:B------:R-:W-:Y:S01]  /*1c70*/  UIADD3 UR30, UP0, UPT, UR24, 0x180, URZ ;  /* 0x00000180181e7890 */ /* 0x000fe2000ff1e0ff */
[----:B------:R1:W1:Y:S01]  /*1c80*/  SYNCS.PHASECHK.TRANS64.TRYWAIT P0, [UR8+0x58], R2 ;  /* 0x00005802ff0075a7 */ /* 0x0002620008001108 */
[----:B------:R-:W-:Y:S01]  /*1c90*/  UIADD3 UR8, UPT, UPT, UR5, 0x1b300, URZ ;  /* 0x0001b30005087890 */ /* 0x000fe2000fffe0ff */
[----:B------:R-:W-:Y:S01]  /*1ca0*/  UMOV UR28, 0x0 ;  /* 0x00000000001c7882 */ /* 0x000fe20000000000 */
[----:B------:R-:W-:Y:S01]  /*1cb0*/  UMOV UR29, 0x10000000 ;  /* 0x10000000001d7882 */ /* 0x000fe20000000000 */
[----:B------:R-:W-:Y:S01]  /*1cc0*/  UMOV UR19, UR35 ;  /* 0x0000002300137c82 */ /* 0x000fe20008000000 */
[----:B------:R-:W-:Y:S01]  /*1cd0*/  UMOV UR20, UR36 ;  /* 0x0000002400147c82 */ /* 0x000fe20008000000 */
[----:B------:R-:W-:Y:S01]  /*1ce0*/  UIADD3.X UR31, UPT, UPT, URZ, UR25, URZ, UP0, !UPT ;  /* 0x00000019ff1f7290 */ /* 0x000fe200087fe4ff */
[----:B------:R1:W-:Y:S01]  /*1cf0*/  UTMALDG.3D [UR16], [UR32], desc[UR28] ;  /* 0x00001c10200075b4 */ /* 0x0003e20008011000 */
[----:B------:R-:W-:Y:S01]  /*1d00*/  UIADD3 UR23, UPT, UPT, UR23, 0x1, URZ ;  /* 0x0000000117177890 */ /* 0x000fe2000fffe0ff */
[----:B------:R-:W-:Y:S01]  /*1d10*/  UMOV UR12, UR36 ;  /* 0x00000024000c7c82 */ /* 0x000fe20008000000 */
[----:B------:R-:W-:Y:S01]  /*1d20*/  UMOV UR9, UR17 ;  /* 0x0000001100097c82 */ /* 0x000fe20008000000 */
[----:B------:R-:W-:Y:S01]  /*1d30*/  UMOV UR10, UR18 ;  /* 0x00000012000a7c82 */ /* 0x000fe20008000000 */
[----:B------:R-:W-:Y:S03]  /*1d40*/  UISETP.NE.AND UP0, UPT, UR23, UR26, UPT ;  /* 0x0000001a1700728c */ /* 0x000fe6000bf05270 */
[----:B------:R1:W-:Y:S01]  /*1d50*/  UTMALDG.3D [UR8], [UR30], desc[UR28] ;  /* 0x00001c081e0075b4 */ /* 0x0003e20008011000 */
[----:B------:R-:W-:Y:S05]  /*1d60*/  UMOV UR6, UR13 ;  /* 0x0000000d00067c82 */ /* 0x000fea0008000000 */
[----:B------:R-:W-:Y:S05]  /*1d70*/  BRA.U UP0, `(.L_x_32) ;  /* 0xfffffffd005c7547 */ /* 0x000fea000b83ffff */
.L_x_27:
[C---:B-1----:R-:W-:Y:S01]  /*1d80*/  LEA R2, R14.reuse, UR4, 0x3 ;  /* 0x000000040e027c11 */ /* 0x042fe2000f8e18ff */
[----:B------:R-:W-:Y:S01]  /*1d90*/  NOP ;  /* 0x0000000000007918 */ /* 0x000fe20000000000 */
[----:B--2---:R-:W-:Y:S02]  /*1da0*/  SHF.L.U32 R3, R13, 0x1f, RZ ;  /* 0x0000001f0d037819 */ /* 0x004fe400000006ff */
[----:B------:R-:W-:Y:S02]  /*1db0*/  LEA R4, R14, UR4, 0x4 ;  /* 0x000000040e047c11 */ /* 0x000fe4000f8e20ff */
[----:B------:R-:W1:Y:S02]  /*1dc0*/  SYNCS.PHASECHK.TRANS64.TRYWAIT P0, [R2+URZ+0xe0], R3 ;  /* 0x0000e003020075a7 */ /* 0x000e6400080011ff */
[----:B-1----:R-:W-:Y:S05]  /*1dd0*/  @!P0 BRA `(.L_x_33) ;  /* 0x0000005400d48947 */ /* 0x002fea0003800000 */
.L_x_117:
[----:B------:R-:W2:Y:S01]  /*1de0*/  LDS.128 R4, [R4+0x170] ;  /* 0x0001700004047984 */ /* 0x000ea20000000c00 */
[----:B---3--:R-:W-:Y:S01]  /*1df0*/  ISETP.GE.AND P0, PT, R60, 0x1, PT ;  /* 0x000000013c00780c */ /* 0x008fe20003f06270 */
[----:B-1----:R-:W-:Y:S01]  /*1e00*/  VIADD R2, R2, 0xf0 ;  /* 0x000000f002027836 */ /* 0x002fe20000000000 */
[----:B------:R-:W-:Y:S01]  /*1e10*/  @!PT LDS RZ, [RZ] ;  /* 0x00000000fffff984 */ /* 0x000fe20000000800 */
[----:B------:R-:W-:Y:S01]  /*1e20*/  @!PT LDS RZ, [RZ] ;  /* 0x00000000fffff984 */ /* 0x000fe20000000800 */
[----:B------:R-:W-:Y:S01]  /*1e30*/  @!PT LDS RZ, [RZ] ;  /* 0x00000000fffff984 */ /* 0x000fe20000000800 */
[----:B------:R-:W-:Y:S01]  /*1e40*/  @!PT LDS RZ, [RZ] ;  /* 0x00000000fffff984 */ /* 0x000fe20000000800 */
[----:B------:R1:W-:Y:S06]  /*1e50*/  MEMBAR.ALL.CTA ;  /* 0x0000000000007992 */ /* 0x0003ec0000008000 */
[----:B-1----:R-:W1:Y:S01]  /*1e60*/  FENCE.VIEW.ASYNC.S ;  /* 0x00000000000073c6 */ /* 0x002e620000000000 */
[----:B------:R-:W-:-:S04]  /*1e70*/  PRMT R2, RZ, 0x654, R2 ;  /* 0x00000654ff027816 */ /* 0x000fc80000000002 */
[----:B-1----:R1:W-:Y:S01]  /*1e80*/  SYNCS.ARRIVE.TRANS64.RED.A1T0 RZ, [R2+URZ], RZ ;  /* 0x000000ff02ff79a7 */ /* 0x0023e200081004ff */
[----:B--2---:R-:W-:-:S13]  /*1e90*/  LOP3.LUT P2, RZ, R6, 0x1, RZ, 0xc0, !PT ;  /* 0x0000000106ff7812 */ /* 0x004fda000784c0ff */
[----:B------:R-:W-:Y:S01]  /*1ea0*/  @P2 SHF.R.U32.HI R3, RZ, 0x10, R5 ;  /* 0x00000010ff032819 */ /* 0x000fe20000011605 */
[----:B------:R-:W-:Y:S01]  /*1eb0*/  VOTEU.ANY UP0, P2 ;  /* 0x0000000000ff7886 */ /* 0x000fe20001000100 */
[----:B------:R-:W-:Y:S02]  /*1ec0*/  @P2 MOV R10, R4 ;  /* 0x00000004000a2202 */ /* 0x000fe40000000f00 */
[----:B------:R-:W-:Y:S02]  /*1ed0*/  @P2 R2UR.BROADCAST UR5, R3 ;  /* 0x00000000030522ca */ /* 0x000fe400008e0000 */
[----:B------:R-:W-:-:S11]  /*1ee0*/  @P2 LOP3.LUT R9, R5, 0xffff, RZ, 0xc0, !PT ;  /* 0x0000ffff05092812 */ /* 0x000fd600078ec0ff */
[----:B------:R-:W-:Y:S01]  /*1ef0*/  @UP0 UMOV UR36, UR5 ;  /* 0x0000000500240c82 */ /* 0x000fe20008000000 */
[----:B-1----:R-:W-:Y:S05]  /*1f00*/  @!P0 BRA `(.L_x_34) ;  /* 0x0000000000b88947 */ /* 0x002fea0003800000 */
[----:B------:R-:W4:Y:S01]  /*1f10*/  LDC.64 R4, c[0x0][0xb18] ;  /* 0x0002c600ff047b82 */ /* 0x000f220000000a00 */
[----:B------:R-:W-:-:S07]  /*1f20*/  ISETP.NE.AND P3, PT, R60, 0x1, PT ;  /* 0x000000013c00780c */ /* 0x000fce0003f65270 */
[----:B------:R-:W1:Y:S08]  /*1f30*/  LDC.64 R6, c[0x0][0xb10] ;  /* 0x0002c400ff067b82 */ /* 0x000e700000000a00 */
[----:B------:R-:W2:Y:S08]  /*1f40*/  LDC R16, c[0x0][0xb20] ;  /* 0x0002c800ff107b82 */ /* 0x000eb00000000800 */
[----:B------:R-:W3:Y:S01]  /*1f50*/  LDC R17, c[0x0][0xb0c] ;  /* 0x0002c300ff117b82 */ /* 0x000ee20000000800 */
[----:B----4-:R-:W-:Y:S01]  /*1f60*/  IMAD.HI.U32 R19, R0, R5, RZ ;  /* 0x0000000500137227 */ /* 0x010fe200078e00ff */
[----:B------:R-:W-:-:S03]  /*1f70*/  ISETP.NE.AND P0, PT, R4, 0x1, PT ;  /* 0x000000010400780c */ /* 0x000fc60003f05270 */
[----:B------:R-:W-:-:S03]  /*1f80*/  IMAD.HI.U32 R5, R9, R5, RZ ;  /* 0x0000000509057227 */ /* 0x000fc600078e00ff */
[----:B------:R-:W4:Y:S01]  /*1f90*/  LDC.64 R2, c[0x0][0xb28] ;  /* 0x0002ca00ff027b82 */ /* 0x000f220000000a00 */
[----:B-1----:R-:W-:-:S04]  /*1fa0*/  IMAD.HI.U32 R20, R8, R6, RZ ;  /* 0x0000000608147227 */ /* 0x002fc800078e00ff */
[----:B------:R-:W-:Y:S01]  /*1fb0*/  IMAD.HI.U32 R21, R10, R6, RZ ;  /* 0x000000060a157227 */ /* 0x000fe200078e00ff */
[----:B------:R-:W-:Y:S02]  /*1fc0*/  SHF.R.U32.HI R20, RZ, R7, R20 ;  /* 0x00000007ff147219 */ /* 0x000fe40000011614 */
[-C--:B--2---:R-:W-:Y:S02]  /*1fd0*/  SHF.R.U32.HI R19, RZ, R16.reuse, R19 ;  /* 0x00000010ff137219 */ /* 0x084fe40000011613 */
[----:B------:R-:W-:Y:S02]  /*1fe0*/  SHF.R.U32.HI R5, RZ, R16, R5 ;  /* 0x00000010ff057219 */ /* 0x000fe40000011605 */
[----:B------:R-:W-:Y:S02]  /*1ff0*/  SEL R19, R0, R19, !P0 ;  /* 0x0000001300137207 */ /* 0x000fe40004000000 */
[----:B------:R-:W-:Y:S02]  /*2000*/  SHF.R.U32.HI R21, RZ, R7, R21 ;  /* 0x00000007ff157219 */ /* 0x000fe40000011615 */
[----:B---3--:R-:W-:-:S02]  /*2010*/  ISETP.NE.AND P1, PT, R17, 0x1, PT ;  /* 0x000000011100780c */ /* 0x008fc40003f25270 */
[----:B------:R-:W-:Y:S02]  /*2020*/  SEL R5, R9, R5, !P0 ;  /* 0x0000000509057207 */ /* 0x000fe40004000000 */
[----:B------:R-:W-:Y:S02]  /*2030*/  SEL R20, R8, R20, !P1 ;  /* 0x0000001408147207 */ /* 0x000fe40004800000 */
[----:B------:R-:W-:Y:S01]  /*2040*/  SEL R21, R10, R21, !P1 ;  /* 0x000000150a157207 */ /* 0x000fe20004800000 */
[----:B----4-:R-:W-:-:S04]  /*2050*/  IMAD.HI.U32 R18, R19, R2, RZ ;  /* 0x0000000213127227 */ /* 0x010fc800078e00ff */
        /* <DEDUP_REMOVED lines=10> */
[----:B------:R-:W-:-:S04]  /*2100*/  @!P0 IMAD.HI.U32 R7, R21, R2, RZ ;  /* 0x0000000215078227 */ /* 0x000fc800078e00ff */
[----:B------:R-:W-:Y:S01]  /*2110*/  IMAD.MOV R2, RZ, RZ, -R6 ;  /* 0x000000ffff027224 */ /* 0x000fe200078e0a06 */
[----:B------:R-:W-:Y:S02]  /*2120*/  @!P0 SHF.R.U32.HI R3, RZ, R3, R7 ;  /* 0x00000003ff038219 */ /* 0x000fe40000011607 */
[----:B------:R-:W-:Y:S01]  /*2130*/  IADD3 R7, PT, PT, -R5, RZ, RZ ;  /* 0x000000ff05077210 */ /* 0x000fe20007ffe1ff */
[----:B------:R-:W-:Y:S01]  /*2140*/  IMAD R2, R60, R2, R5 ;  /* 0x000000023c027224 */ /* 0x000fe200078e0205 */
        /* <DEDUP_REMOVED lines=10> */
.L_x_34:
[----:B------:R-:W1:Y:S02]  /*21f0*/  LDCU UR5, c[0x0][0xb30] ;  /* 0x00016600ff0577ac */ /* 0x000e640008000800 */
[----:B-1----:R-:W-:-:S09]  /*2200*/  UISETP.NE.AND UP0, UPT, UR5, 0x1, UPT ;  /* 0x000000010500788c */ /* 0x002fd2000bf05270 */
[----:B------:R-:W-:Y:S05]  /*2210*/  BRA.U UP0, `(.L_x_35) ;  /* 0x0000000100407547 */ /* 0x000fea000b800000 */
[----:B------:R-:W1:Y:S08]  /*2220*/  LDC.64 R4, c[0x0][0xb10] ;  /* 0x0002c400ff047b82 */ /* 0x000e700000000a00 */
[----:B------:R-:W2:Y:S08]  /*2230*/  LDC.64 R2, c[0x0][0xb18] ;  /* 0x0002c600ff027b82 */ /* 0x000eb00000000a00 */
[----:B------:R-:W3:Y:S08]  /*2240*/  LDC R6, c[0x0][0xb20] ;  /* 0x0002c800ff067b82 */ /* 0x000ef00000000800 */
[----:B------:R-:W4:Y:S01]  /*2250*/  LDC R7, c[0x0][0xb0c] ;  /* 0x0002c300ff077b82 */ /* 0x000f220000000800 */
[----:B-1----:R-:W-:-:S05]  /*2260*/  IMAD.HI.U32 R4, R10, R4, RZ ;  /* 0x000000040a047227 */ /* 0x002fca00078e00ff */
[----:B------:R-:W-:Y:S01]  /*2270*/  SHF.R.U32.HI R4, RZ, R5, R4 ;  /* 0x00000005ff047219 */ /* 0x000fe20000011604 */
[----:B--2---:R-:W-:Y:S01]  /*2280*/  IMAD.HI.U32 R3, R9, R3, RZ ;  /* 0x0000000309037227 */ /* 0x004fe200078e00ff */
[----:B------:R-:W-:-:S04]  /*2290*/  ISETP.NE.AND P0, PT, R2, 0x1, PT ;  /* 0x000000010200780c */ /* 0x000fc80003f05270 */
[----:B---3--:R-:W-:-:S04]  /*22a0*/  SHF.R.U32.HI R3, RZ, R6, R3 ;  /* 0x00000006ff037219 */ /* 0x008fc80000011603 */
[----:B------:R-:W-:Y:S02]  /*22b0*/  SEL R3, R9, R3, !P0 ;  /* 0x0000000309037207 */ /* 0x000fe40004000000 */
[----:B----4-:R-:W-:-:S04]  /*22c0*/  ISETP.NE.AND P1, PT, R7, 0x1, PT ;  /* 0x000000010700780c */ /* 0x010fc80003f25270 */
[----:B------:R-:W-:-:S05]  /*22d0*/  SEL R4, R10, R4, !P1 ;  /* 0x000000040a047207 */ /* 0x000fca0004800000 */
[----:B------:R-:W-:Y:S02]  /*22e0*/  IMAD.IADD R5, R3, 0x1, -R4 ;  /* 0x0000000103057824 */ /* 0x000fe400078e0a04 */
[----:B------:R-:W-:Y:S02]  /*22f0*/  IMAD.IADD R3, R4, 0x1, -R3 ;  /* 0x0000000104037824 */ /* 0x000fe400078e0a03 */
[----:B------:R-:W-:Y:S02]  /*2300*/  IMAD R10, R5, R7, R10 ;  /* 0x00000007050a7224 */ /* 0x000fe400078e020a */
[----:B------:R-:W-:-:S07]  /*2310*/  IMAD R9, R3, R2, R9 ;  /* 0x0000000203097224 */ /* 0x000fce00078e0209 */
.L_x_35:
[----:B------:R-:W-:Y:S01]  /*2320*/  VIADD R14, R14, 0x1 ;  /* 0x000000010e0e7836 */ /* 0x000fe20000000000 */
[----:B------:R-:W-:Y:S01]  /*2330*/  PLOP3.LUT P1, PT, PT, PT, PT, 0x80, 0x8 ;  /* 0x000000000008781c */ /* 0x000fe20003f2f070 */
[----:B------:R-:W-:Y:S02]  /*2340*/  IMAD.IADD R109, R10, 0x1, R107 ;  /* 0x000000010a6d7824 */ /* 0x000fe400078e026b */
[----:B------:R-:W-:Y:S01]  /*2350*/  IMAD.IADD R108, R9, 0x1, R106 ;  /* 0x00000001096c7824 */ /* 0x000fe200078e026a */
[----:B------:R-:W-:-:S04]  /*2360*/  ISETP.NE.AND P0, PT, R14, 0x2, PT ;  /* 0x000000020e00780c */ /* 0x000fc80003f05270 */
[----:B------:R-:W-:Y:S02]  /*2370*/  SEL R2, RZ, 0x1, P0 ;  /* 0x00000001ff027807 */ /* 0x000fe40000000000 */
[----:B------:R-:W-:Y:S02]  /*2380*/  SEL R14, R14, RZ, P0 ;  /* 0x000000ff0e0e7207 */ /* 0x000fe40000000000 */
[----:B------:R-:W-:Y:S01]  /*2390*/  LOP3.LUT R13, R13, R2, RZ, 0x3c, !PT ;  /* 0x000000020d0d7212 */ /* 0x000fe200078e3cff */
[----:B------:R-:W-:Y:S06]  /*23a0*/  @P2 BRA `(.L_x_36) ;  /* 0xfffffff000982947 */ /* 0x000fec000383ffff */
[----:B------:R-:W-:Y:S01]  /*23b0*/  UIADD3 UR4, UPT, UPT, UR4, 0x58, URZ ;  /* 0x0000005804047890 */ /* 0x000fe2000fffe0ff */
[----:B------:R-:W-:-:S03]  /*23c0*/  SHF.L.U32 R2, R15, 0x1f, RZ ;  /* 0x0000001f0f027819 */ /* 0x000fc600000006ff */
[----:B------:R-:W-:-:S09]  /*23d0*/  ULEA UR5, UR13, UR4, 0x3 ;  /* 0x000000040d057291 */ /* 0x000fd2000f8e18ff */
[----:B------:R-:W1:Y:S02]  /*23e0*/  SYNCS.PHASECHK.TRANS64.TRYWAIT P0, [UR5], R2 ;  /* 0x00000002ff0075a7 */ /* 0x000e640008001105 */
[----:B-1----:R-:W-:Y:S05]  /*23f0*/  @!P0 BRA `(.L_x_37) ;  /* 0x0000005000608947 */ /* 0x002fea0003800000 */
.L_x_119:
[----:B------:R-:W-:-:S04]  /*2400*/  UIADD3 UR6, UPT, UPT, UR13, 0x1, URZ ;  /* 0x000000010d067890 */ /* 0x000fc8000fffe0ff */
[----:B------:R-:W-:-:S04]  /*2410*/  UISETP.NE.AND UP0, UPT, UR6, 0xb, UPT ;  /* 0x0000000b0600788c */ /* 0x000fc8000bf05270 */
[----:B------:R-:W-:Y:S02]  /*2420*/  USEL UR7, URZ, 0x1, UP0 ;  /* 0x00000001ff077887 */ /* 0x000fe40008000000 */
[----:B------:R-:W-:-:S04]  /*2430*/  USEL UR6, UR6, URZ, UP0 ;  /* 0x000000ff06067287 */ /* 0x000fc80008000000 */
[----:B------:R-:W-:Y:S01]  /*2440*/  ULEA UR5, UR6, UR4, 0x3 ;  /* 0x0000000406057291 */ /* 0x000fe2000f8e18ff */
[----:B-1----:R-:W-:-:S04]  /*2450*/  LOP3.LUT R2, R15, UR7, RZ, 0x3c, !PT ;  /* 0x000000070f027c12 */ /* 0x002fc8000f8e3cff */
[----:B------:R-:W-:-:S04]  /*2460*/  SHF.L.U32 R3, R2, 0x1f, RZ ;  /* 0x0000001f02037819 */ /* 0x000fc800000006ff */
[----:B------:R-:W1:Y:S02]  /*2470*/  SYNCS.PHASECHK.TRANS64.TRYWAIT P0, [UR5], R3 ;  /* 0x00000003ff0075a7 */ /* 0x000e640008001105 */
[----:B-1----:R-:W-:Y:S05]  /*2480*/  @!P0 BRA `(.L_x_38) ;  /* 0x0000005000548947 */ /* 0x002fea0003800000 */
.L_x_121:
[----:B------:R-:W-:-:S04]  /*2490*/  UIADD3 UR6, UPT, UPT, UR6, 0x1, URZ ;  /* 0x0000000106067890 */ /* 0x000fc8000fffe0ff */
[----:B------:R-:W-:-:S04]  /*24a0*/  UISETP.NE.AND UP0, UPT, UR6, 0xb, UPT ;  /* 0x0000000b0600788c */ /* 0x000fc8000bf05270 */
[----:B------:R-:W-:Y:S02]  /*24b0*/  USEL UR7, URZ, 0x1, UP0 ;  /* 0x00000001ff077887 */ /* 0x000fe40008000000 */
[----:B------:R-:W-:-:S04]  /*24c0*/  USEL UR6, UR6, URZ, UP0 ;  /* 0x000000ff06067287 */ /* 0x000fc80008000000 */
[----:B------:R-:W-:Y:S01]  /*24d0*/  ULEA UR5, UR6, UR4, 0x3 ;  /* 0x0000000406057291 */ /* 0x000fe2000f8e18ff */
[----:B------:R-:W-:-:S04]  /*24e0*/  LOP3.LUT R2, R2, UR7, RZ, 0x3c, !PT ;  /* 0x0000000702027c12 */ /* 0x000fc8000f8e3cff */
[----:B-1----:R-:W-:-:S04]  /*24f0*/  SHF.L.U32 R3, R2, 0x1f, RZ ;  /* 0x0000001f02037819 */ /* 0x002fc800000006ff */
[----:B------:R-:W1:Y:S02]  /*2500*/  SYNCS.PHASECHK.TRANS64.TRYWAIT P0, [UR5], R3 ;  /* 0x00000003ff0075a7 */ /* 0x000e640008001105 */
[----:B-1----:R-:W-:Y:S05]  /*2510*/  @!P0 BRA `(.L_x_39) ;  /* 0x0000005000488947 */ /* 0x002fea0003800000 */
.L_x_123:
        /* <DEDUP_REMOVED lines=9> */
.L_x_125:
        /* <DEDUP_REMOVED lines=9> */
.L_x_127:
        /* <DEDUP_REMOVED lines=9> */
.L_x_129:
        /* <DEDUP_REMOVED lines=9> */
.L_x_131:
        /* <DEDUP_REMOVED lines=9> */
.L_x_133:
        /* <DEDUP_REMOVED lines=9> */
.L_x_135:
        /* <DEDUP_REMOVED lines=9> */
.L_x_137:
[----:B------:R-:W-:-:S04]  /*2910*/  UIADD3 UR6, UPT, UPT, UR6, 0x1, URZ ;  /* 0x0000000106067890 */ /* 0x000fc8000fffe0ff */
[----:B------:R-:W-:-:S04]  /*2920*/  UISETP.NE.AND UP0, UPT, UR6, 0xb, UPT ;  /* 0x0000000b0600788c */ /* 0x000fc8000bf05270 */
[----:B------:R-:W-:Y:S02]  /*2930*/  USEL UR5, URZ, 0x1, UP0 ;  /* 0x00000001ff057887 */ /* 0x000fe40008000000 */
[----:B------:R-:W-:-:S04]  /*2940*/  USEL UR6, UR6, URZ, UP0 ;  /* 0x000000ff06067287 */ /* 0x000fc80008000000 */
[----:B------:R-:W-:Y:S01]  /*2950*/  ULEA UR6, UR6, UR4, 0x3 ;  /* 0x0000000406067291 */ /* 0x000fe2000f8e18ff */
[----:B------:R-:W-:-:S04]  /*2960*/  LOP3.LUT R2, R2, UR5, RZ, 0x3c, !PT ;  /* 0x0000000502027c12 */ /* 0x000fc8000f8e3cff */
[----:B------:R-:W-:Y:S01]  /*2970*/  SHF.L.U32 R2, R2, 0x1f, RZ ;  /* 0x0000001f02027819 */ /* 0x000fe200000006ff */
[----:B-1--4-:R-:W-:-:S07]  /*2980*/  IMAD.U32 R0, RZ, RZ, UR6 ;  /* 0x00000006ff007e24 */ /* 0x012fce000f8e00ff */
.L_x_47:
[----:B-1----:R1:W2:Y:S02]  /*2990*/  SYNCS.PHASECHK.TRANS64.TRYWAIT P0, [R0+URZ], R2 ;  /* 0x00000002000075a7 */ /* 0x0022a400080011ff */
[----:B--2---:R-:W-:Y:S05]  /*29a0*/  @!P0 NANOSLEEP.SYNCS 0x989680 ;  /* 0x009896800000895d */ /* 0x004fea0003900000 */
[----:B------:R-:W2:Y:S02]  /*29b0*/  @!P0 SYNCS.PHASECHK.TRANS64 P0, [R0+URZ], R2 ;  /* 0x00000002000085a7 */ /* 0x000ea400080010ff */
[----:B--2---:R-:W-:Y:S05]  /*29c0*/  @P0 EXIT ;  /* 0x000000000000094d */ /* 0x004fea0003800000 */
[----:B------:R-:W-:Y:S05]  /*29d0*/  BRA `(.L_x_47) ;  /* 0xfffffffc00ec7947 */ /* 0x000fea000383ffff */
.L_x_18:
[----:B------:R-:W-:-:S04]  /*29e0*/  UISETP.NE.AND UP1, UPT, UR37, URZ, UPT ;  /* 0x000000ff2500728c */ /* 0x000fc8000bf25270 */
[----:B------:R-:W-:-:S09]  /*29f0*/  UISETP.NE.OR UP1, UPT, UR8, 0x1, UP1 ;  /* 0x000000010800788c */ /* 0x000fd20008f25670 */
[----:B------:R-:W-:Y:S05]  /*2a00*/  BRA.U UP1, `(.L_x_48) ;  /* 0x0000000501487547 */ /* 0x000fea000b800000 */
[----:B------:R-:W-:Y:S01]  /*2a10*/  ISETP.NE.AND P2, PT, R2, RZ, PT ;  /* 0x000000ff0200720c */ /* 0x000fe20003f45270 */
[----:B------:R-:W-:Y:S01]  /*2a20*/  IMAD.MOV.U32 R12, RZ, RZ, 0x1 ;  /* 0x00000001ff0c7424 */ /* 0x000fe200078e00ff */
[----:B------:R-:W-:Y:S02]  /*2a30*/  CS2R R10, SRZ ;  /* 0x00000000000a7805 */ /* 0x000fe4000001ff00 */
[----:B------:R-:W-:Y:S01]  /*2a40*/  CS2R R8, SRZ ;  /* 0x0000000000087805 */ /* 0x000fe2000001ff00 */
[----:B------:R-:W-:Y:S01]  /*2a50*/  UMOV UR4, 0x400 ;  /* 0x0000040000047882 */ /* 0x000fe20000000000 */
[----:B------:R-:W-:Y:S01]  /*2a60*/  UMOV UR6, URZ ;  /* 0x000000ff00067c82 */ /* 0x000fe20008000000 */
[----:B------:R-:W-:-:S12]  /*2a70*/  ULEA UR37, UR37, UR4, 0x18 ;  /* 0x0000000425257291 */ /* 0x000fd8000f8ec0ff */
.L_x_52:
[----:B------:R-:W-:Y:S02]  /*2a80*/  LEA R0, R8, UR37, 0x3 ;  /* 0x0000002508007c11 */ /* 0x000fe4000f8e18ff */
[----:B------:R-:W-:-:S03]  /*2a90*/  SHF.L.U32 R4, R9, 0x1f, RZ ;  /* 0x0000001f09047819 */ /* 0x000fc600000006ff */
[----:B------:R-:W-:Y:S01]  /*2aa0*/  VIADD R5, R0, 0x150 ;  /* 0x0000015000057836 */ /* 0x000fe20000000000 */
[----:B------:R-:W1:Y:S02]  /*2ab0*/  SYNCS.PHASECHK.TRANS64.TRYWAIT P0, [R0+URZ+0x140], R4 ;  /* 0x00014004000075a7 */ /* 0x000e6400080011ff */
[----:B-1----:R-:W-:Y:S05]  /*2ac0*/  @!P0 BRA `(.L_x_49) ;  /* 0x0000004c009c8947 */ /* 0x002fea0003800000 */
.L_x_138:
[----:B------:R-:W-:Y:S01]  /*2ad0*/  ULEA UR5, UR6, UR37, 0x3 ;  /* 0x0000002506057291 */ /* 0x000fe2000f8e18ff */
[----:B-1----:R-:W-:Y:S01]  /*2ae0*/  PRMT R0, RZ, 0x654, R5 ;  /* 0x00000654ff007816 */ /* 0x002fe20000000005 */
[----:B------:R-:W-:Y:S01]  /*2af0*/  @!P2 IMAD.MOV.U32 R4, RZ, RZ, 0x10 ;  /* 0x00000010ff04a424 */ /* 0x000fe200078e00ff */
[----:B------:R-:W-:Y:S01]  /*2b00*/  SHF.L.U32 R5, R12, 0x1f, RZ ;  /* 0x0000001f0c057819 */ /* 0x000fe200000006ff */
[----:B------:R-:W-:Y:S01]  /*2b10*/  UIADD3 UR4, UPT, UPT, UR5, 0xe0, URZ ;  /* 0x000000e005047890 */ /* 0x000fe2000fffe0ff */
[----:B------:R1:W-:Y:S05]  /*2b20*/  SYNCS.ARRIVE.TRANS64.RED.A1T0 RZ, [R0+URZ], RZ ;  /* 0x000000ff00ff79a7 */ /* 0x0003ea00081004ff */
[----:B------:R-:W-:Y:S01]  /*2b30*/  IMAD.U32 R6, RZ, RZ, UR4 ;  /* 0x00000004ff067e24 */ /* 0x000fe2000f8e00ff */
[----:B------:R-:W2:Y:S04]  /*2b40*/  SYNCS.PHASECHK.TRANS64.TRYWAIT P0, [UR5+0xf0], R5 ;  /* 0x0000f005ff0075a7 */ /* 0x000ea80008001105 */
[----:B------:R-:W-:Y:S01]  /*2b50*/  PRMT R6, R2, 0x654, R6 ;  /* 0x0000065402067816 */ /* 0x000fe20000000006 */
[----:B-12---:R-:W-:Y:S06]  /*2b60*/  @!P0 BRA `(.L_x_50) ;  /* 0x0000004c00888947 */ /* 0x006fec0003800000 */
.L_x_140:
[----:B------:R-:W-:Y:S01]  /*2b70*/  ULEA UR4, UR6, UR37, 0x4 ;  /* 0x0000002506047291 */ /* 0x000fe2000f8e20ff */
[----:B------:R-:W-:Y:S01]  /*2b80*/  SEL R3, R6, R3, !P2 ;  /* 0x0000000306037207 */ /* 0x000fe20005000000 */
[----:B------:R-:W-:Y:S01]  /*2b90*/  UIADD3 UR5, UPT, UPT, UR5, 0xe0, URZ ;  /* 0x000000e005057890 */ /* 0x000fe2000fffe0ff */
[----:B-1----:R-:W-:Y:S01]  /*2ba0*/  LEA R0, R11, UR37, 0x3 ;  /* 0x000000250b007c11 */ /* 0x002fe2000f8e18ff */
[----:B------:R-:W-:Y:S01]  /*2bb0*/  UIADD3 UR4, UPT, UPT, UR4, 0x170, URZ ;  /* 0x0000017004047890 */ /* 0x000fe2000fffe0ff */
[----:B------:R1:W-:Y:S01]  /*2bc0*/  @!P2 SYNCS.ARRIVE.TRANS64.RED RZ, [R3+URZ], R4 ;  /* 0x0000000403ffa9a7 */ /* 0x0003e200080004ff */
[----:B------:R-:W-:Y:S01]  /*2bd0*/  UIADD3 UR6, UPT, UPT, UR6, 0x1, URZ ;  /* 0x0000000106067890 */ /* 0x000fe2000fffe0ff */
[----:B------:R-:W-:-:S03]  /*2be0*/  VIADD R8, R8, 0x1 ;  /* 0x0000000108087836 */ /* 0x000fc60000000000 */
[----:B------:R-:W-:Y:S02]  /*2bf0*/  UISETP.NE.AND UP0, UPT, UR6, 0x2, UPT ;  /* 0x000000020600788c */ /* 0x000fe4000bf05270 */
[----:B------:R-:W-:Y:S01]  /*2c00*/  ISETP.NE.AND P0, PT, R8, 0x2, PT ;  /* 0x000000020800780c */ /* 0x000fe20003f05270 */
[----:B------:R-:W-:Y:S06]  /*2c10*/  UGETNEXTWORKID.BROADCAST [UR4], [UR5] ;  /* 0x00000000040073ca */ /* 0x000fec0008000100 */
[----:B------:R-:W-:Y:S02]  /*2c20*/  USEL UR4, URZ, 0x1, UP0 ;  /* 0x00000001ff047887 */ /* 0x000fe40008000000 */
[----:B------:R-:W-:-:S04]  /*2c30*/  USEL UR6, UR6, URZ, UP0 ;  /* 0x000000ff06067287 */ /* 0x000fc80008000000 */
[----:B------:R-:W-:Y:S02]  /*2c40*/  LOP3.LUT R12, R12, UR4, RZ, 0x3c, !PT ;  /* 0x000000040c0c7c12 */ /* 0x000fe4000f8e3cff */
[----:B-1----:R-:W-:-:S04]  /*2c50*/  SHF.L.U32 R4, R10, 0x1f, RZ ;  /* 0x0000001f0a047819 */ /* 0x002fc800000006ff */
[----:B------:R-:W1:Y:S02]  /*2c60*/  SYNCS.PHASECHK.TRANS64.TRYWAIT P1, [R0+URZ+0xe0], R4 ;  /* 0x0000e004000075a7 */ /* 0x000e6400080211ff */
[----:B-1----:R-:W-:Y:S05]  /*2c70*/  @!P1 BRA `(.L_x_51) ;  /* 0x0000004c005c9947 */ /* 0x002fea0003800000 */
.L_x_141:
[C---:B-1----:R-:W-:Y:S01]  /*2c80*/  LEA R4, R11.reuse, UR37, 0x4 ;  /* 0x000000250b047c11 */ /* 0x042fe2000f8e20ff */
[----:B------:R-:W-:Y:S01]  /*2c90*/  VIADD R0, R0, 0xf0 ;  /* 0x000000f000007836 */ /* 0x000fe20000000000 */
[----:B------:R-:W-:Y:S01]  /*2ca0*/  SEL R8, R8, RZ, P0 ;  /* 0x000000ff08087207 */ /* 0x000fe20000000000 */
[----:B------:R-:W-:-:S03]  /*2cb0*/  VIADD R11, R11, 0x1 ;  /* 0x000000010b0b7836 */ /* 0x000fc60000000000 */
[----:B------:R-:W1:Y:S01]  /*2cc0*/  LDS.128 R4, [R4+0x170] ;  /* 0x0001700004047984 */ /* 0x000e620000000c00 */
[----:B------:R-:W-:Y:S02]  /*2cd0*/  PRMT R0, RZ, 0x654, R0 ;  /* 0x00000654ff007816 */ /* 0x000fe40000000000 */
[C---:B------:R-:W-:Y:S01]  /*2ce0*/  ISETP.NE.AND P1, PT, R11.reuse, 0x2, PT ;  /* 0x000000020b00780c */ /* 0x040fe20003f25270 */
[----:B------:R-:W-:Y:S01]  /*2cf0*/  @!PT LDS RZ, [RZ] ;  /* 0x00000000fffff984 */ /* 0x000fe20000000800 */
[----:B------:R-:W-:Y:S01]  /*2d00*/  @!PT LDS RZ, [RZ] ;  /* 0x00000000fffff984 */ /* 0x000fe20000000800 */
[----:B------:R-:W-:Y:S01]  /*2d10*/  @!PT LDS RZ, [RZ] ;  /* 0x00000000fffff984 */ /* 0x000fe20000000800 */
[----:B------:R-:W-:Y:S01]  /*2d20*/  @!PT LDS RZ, [RZ] ;  /* 0x00000000fffff984 */ /* 0x000fe20000000800 */
[----:B------:R2:W-:Y:S06]  /*2d30*/  MEMBAR.ALL.CTA ;  /* 0x0000000000007992 */ /* 0x0005ec0000008000 */
[----:B--2---:R-:W2:Y:S01]  /*2d40*/  FENCE.VIEW.ASYNC.S ;  /* 0x00000000000073c6 */ /* 0x004ea20000000000 */
[----:B------:R-:W-:Y:S01]  /*2d50*/  SEL R11, R11, RZ, P1 ;  /* 0x000000ff0b0b7207 */ /* 0x000fe20000800000 */
[----:B--2---:R2:W-:Y:S01]  /*2d60*/  SYNCS.ARRIVE.TRANS64.RED.A1T0 RZ, [R0+URZ], RZ ;  /* 0x000000ff00ff79a7 */ /* 0x0045e200081004ff */
[----:B-1----:R-:W-:-:S02]  /*2d70*/  LOP3.LUT P3, RZ, R6, 0x1, RZ, 0xc0, !PT ;  /* 0x0000000106ff7812 */ /* 0x002fc4000786c0ff */
[----:B------:R-:W-:-:S04]  /*2d80*/  SEL R4, RZ, 0x1, P1 ;  /* 0x00000001ff047807 */ /* 0x000fc80000800000 */
[----:B------:R-:W-:Y:S02]  /*2d90*/  LOP3.LUT R10, R10, R4, RZ, 0x3c, !PT ;  /* 0x000000040a0a7212 */ /* 0x000fe400078e3cff */
[----:B--2---:R-:W-:-:S04]  /*2da0*/  SEL R0, RZ, 0x1, P0 ;  /* 0x00000001ff007807 */ /* 0x004fc80000000000 */
[----:B------:R-:W-:Y:S01]  /*2db0*/  LOP3.LUT R9, R9, R0, RZ, 0x3c, !PT ;  /* 0x0000000009097212 */ /* 0x000fe200078e3cff */
[----:B------:R-:W-:Y:S06]  /*2dc0*/  @P3 BRA `(.L_x_52) ;  /* 0xfffffffc002c3947 */ /* 0x000fec000383ffff */
[----:B------:R-:W-:Y:S01]  /*2dd0*/  ULEA UR5, UR6, UR37, 0x3 ;  /* 0x0000002506057291 */ /* 0x000fe2000f8e18ff */
[----:B------:R-:W-:-:S08]  /*2de0*/  SHF.L.U32 R2, R12, 0x1f, RZ ;  /* 0x0000001f0c027819 */ /* 0x000fd000000006ff */
[----:B------:R-:W1:Y:S02]  /*2df0*/  SYNCS.PHASECHK.TRANS64 P0, [UR5+0xf0], R2 ;  /* 0x0000f002ff0075a7 */ /* 0x000e640008001005 */
[----:B-1----:R-:W-:Y:S05]  /*2e00*/  @P0 BRA `(.L_x_53) ;  /* 0x0000000000080947 */ /* 0x002fea0003800000 */
[----:B------:R-:W1:Y:S02]  /*2e10*/  SYNCS.PHASECHK.TRANS64.TRYWAIT P0, [UR5+0xf0], R2 ;  /* 0x0000f002ff0075a7 */ /* 0x000e640008001105 */
[----:B-1----:R-:W-:Y:S05]  /*2e20*/  @!P0 BRA `(.L_x_54) ;  /* 0x0000004c00048947 */ /* 0x002fea0003800000 */
.L_x_53:
[----:B------:R-:W-:-:S04]  /*2e30*/  UIADD3 UR4, UPT, UPT, UR6, 0x1, URZ ;  /* 0x0000000106047890 */ /* 0x000fc8000fffe0ff */
[----:B------:R-:W-:-:S04]  /*2e40*/  UISETP.NE.AND UP0, UPT, UR4, 0x2, UPT ;  /* 0x000000020400788c */ /* 0x000fc8000bf05270 */
[----:B------:R-:W-:Y:S02]  /*2e50*/  USEL UR7, URZ, 0x1, UP0 ;  /* 0x00000001ff077887 */ /* 0x000fe40008000000 */
[----:B------:R-:W-:-:S04]  /*2e60*/  USEL UR4, UR4, URZ, UP0 ;  /* 0x000000ff04047287 */ /* 0x000fc80008000000 */
[----:B------:R-:W-:Y:S01]  /*2e70*/  ULEA UR4, UR4, UR37, 0x3 ;  /* 0x0000002504047291 */ /* 0x000fe2000f8e18ff */
[----:B-1----:R-:W-:-:S04]  /*2e80*/  LOP3.LUT R2, R12, UR7, RZ, 0x3c, !PT ;  /* 0x000000070c027c12 */ /* 0x002fc8000f8e3cff */
[----:B------:R-:W-:-:S04]  /*2e90*/  SHF.L.U32 R0, R2, 0x1f, RZ ;  /* 0x0000001f02007819 */ /* 0x000fc800000006ff */
[----:B------:R-:W1:Y:S02]  /*2ea0*/  SYNCS.PHASECHK.TRANS64 P0, [UR4+0xf0], R0 ;  /* 0x0000f000ff0075a7 */ /* 0x000e640008001004 */
[----:B-1----:R-:W-:Y:S05]  /*2eb0*/  @P0 EXIT ;  /* 0x000000000000094d */ /* 0x002fea0003800000 */
[----:B------:R-:W-:Y:S02]  /*2ec0*/  SHF.L.U32 R2, R2, 0x1f, RZ ;  /* 0x0000001f02027819 */ /* 0x000fe400000006ff */
[----:B------:R-:W-:-:S07]  /*2ed0*/  MOV R0, UR4 ;  /* 0x0000000400007c02 */ /* 0x000fce0008000f00 */
.L_x_55:
[----:B-1----:R1:W2:Y:S02]  /*2ee0*/  SYNCS.PHASECHK.TRANS64.TRYWAIT P0, [R0+URZ+0xf0], R2 ;  /* 0x0000f002000075a7 */ /* 0x0022a400080011ff */
[----:B--2---:R-:W-:Y:S05]  /*2ef0*/  @!P0 NANOSLEEP.SYNCS 0x989680 ;  /* 0x009896800000895d */ /* 0x004fea0003900000 */
[----:B------:R-:W2:Y:S02]  /*2f00*/  @!P0 SYNCS.PHASECHK.TRANS64 P0, [R0+URZ+0xf0], R2 ;  /* 0x0000f002000085a7 */ /* 0x000ea400080010ff */
[----:B--2---:R-:W-:Y:S05]  /*2f10*/  @P0 EXIT ;  /* 0x000000000000094d */ /* 0x004fea0003800000 */
[----:B------:R-:W-:Y:S05]  /*2f20*/  BRA `(.L_x_55) ;  /* 0xfffffffc00ec7947 */ /* 0x000fea000383ffff */
.L_x_48:
[----:B------:R-:W-:-:S09]  /*2f30*/  UISETP.NE.AND UP1, UPT, UR8, URZ, UPT ;  /* 0x000000ff0800728c */ /* 0x000fd2000bf25270 */
[----:B------:R-:W-:Y:S05]  /*2f40*/  BRA.U UP1, `(.L_x_56) ;  /* 0x0000000d01c87547 */ /* 0x000fea000b800000 */
[----:B------:R-:W-:Y:S01]  /*2f50*/  UMOV UR4, 0x40 ;  /* 0x0000004000047882 */ /* 0x000fe20000000000 */
[----:B------:R-:W-:Y:S01]  /*2f60*/  NOP ;  /* 0x0000000000007918 */ /* 0x000fe20000000000 */
[----:B------:R-:W-:Y:S01]  /*2f70*/  ULEA UR4, UR37, UR4, 0x18 ;  /* 0x0000000425047291 */ /* 0x000fe2000f8ec0ff */
[----:B------:R-:W-:Y:S02]  /*2f80*/  UMOV UR5, 0x400 ;  /* 0x0000040000057882 */ /* 0x000fe40000000000 */
[----:B------:R-:W-:-:S06]  /*2f90*/  ULEA UR37, UR37, UR5, 0x18 ;  /* 0x0000000525257291 */ /* 0x000fcc000f8ec0ff */
[----:B------:R-:W1:Y:S02]  /*2fa0*/  LDS.U8 R0, [UR4+0x1c] ;  /* 0x00001c04ff007984 */ /* 0x000e640008000000 */
[----:B-1----:R-:W-:-:S13]  /*2fb0*/  ISETP.NE.AND P0, PT, R0, RZ, PT ;  /* 0x000000ff0000720c */ /* 0x002fda0003f05270 */
[----:B------:R-:W-:Y:S05]  /*2fc0*/  @P0 BRA `(.L_x_57) ;  /* 0x0000000000580947 */ /* 0x000fea0003800000 */
[----:B------:R-:W-:-:S13]  /*2fd0*/  ELECT P0, URZ, PT ;  /* 0x0000000000ff782f */ /* 0x000fda0003800000 */
[----:B------:R-:W-:Y:S05]  /*2fe0*/  @!P0 BRA `(.L_x_58) ;  /* 0x0000000000608947 */ /* 0x000fea0003800000 */
[----:B------:R-:W-:Y:S01]  /*2ff0*/  UMOV UR5, 0x10 ;  /* 0x0000001000057882 */ /* 0x000fe20000000000 */
[----:B------:R-:W-:Y:S01]  /*3000*/  HFMA2 R0, -RZ, RZ, 0, 5.9604644775390625e-08 ;  /* 0x00000001ff007431 */ /* 0x000fe200000001ff */
[----:B------:R-:W-:-:S03]  /*3010*/  MOV R2, 0xffff ;  /* 0x0000ffff00027802 */ /* 0x000fc60000000f00 */
[----:B------:R-:W-:Y:S04]  /*3020*/  DEPBAR.LE SB1, 0x36 ;  /* 0x00009d800000791a */ /* 0x000fe80000000000 */
[----:B------:R-:W1:Y:S02]  /*3030*/  UTCATOMSWS.FIND_AND_SET.ALIGN UP0, UR5, UR5 ;  /* 0x00000005000575e3 */ /* 0x000e640008000800 */
[----:B-1----:R-:W-:Y:S01]  /*3040*/  MOV R3, UR5 ;  /* 0x0000000500037c02 */ /* 0x002fe20008000f00 */
[----:B------:R-:W-:Y:S06]  /*3050*/  BRA.U UP0, `(.L_x_59) ;  /* 0x0000000100187547 */ /* 0x000fec000b800000 */
.L_x_60:
[----:B------:R-:W-:Y:S05]  /*3060*/  NANOSLEEP 0x64 ;  /* 0x000000640000795d */ /* 0x000fea0003800000 */
[----:B------:R-:W-:-:S05]  /*3070*/  UMOV UR5, 0x10 ;  /* 0x0000001000057882 */ /* 0x000fca0000000000 */
[----:B------:R-:W-:Y:S04]  /*3080*/  DEPBAR.LE SB1, 0x36 ;  /* 0x00009d800000791a */ /* 0x000fe80000000000 */
[----:B------:R-:W1:Y:S02]  /*3090*/  UTCATOMSWS.FIND_AND_SET.ALIGN UP0, UR5, UR5 ;  /* 0x00000005000575e3 */ /* 0x000e640008000800 */
[----:B-1----:R-:W-:Y:S01]  /*30a0*/  MOV R3, UR5 ;  /* 0x0000000500037c02 */ /* 0x002fe20008000f00 */
[----:B------:R-:W-:Y:S05]  /*30b0*/  BRA.U !UP0, `(.L_x_60) ;  /* 0xfffffffd08e87547 */ /* 0x000fea000b83ffff */
.L_x_59:
[-C--:B------:R-:W-:Y:S02]  /*30c0*/  SHF.L.U32 R2, R2, R3.reuse, RZ ;  /* 0x0000000302027219 */ /* 0x080fe400000006ff */
[----:B------:R-:W-:Y:S01]  /*30d0*/  SHF.L.U32 R0, R0, R3, RZ ;  /* 0x0000000300007219 */ /* 0x000fe200000006ff */
[----:B------:R-:W-:Y:S02]  /*30e0*/  IMAD.SHL.U32 R3, R3, 0x20, RZ ;  /* 0x0000002003037824 */ /* 0x000fe400078e00ff */
[----:B------:R1:W-:Y:S04]  /*30f0*/  ATOMS.OR RZ, [UR4+0x14], R2 ;  /* 0x00001402ffff798c */ /* 0x0003e8000b000004 */
[----:B------:R1:W-:Y:S04]  /*3100*/  ATOMS.OR RZ, [UR4+0x18], R0 ;  /* 0x00001800ffff798c */ /* 0x0003e8000b000004 */
[----:B------:R1:W-:Y:S01]  /*3110*/  STS [UR37+0x190], R3 ;  /* 0x00019003ff007988 */ /* 0x0003e20008000825 */
[----:B------:R-:W-:Y:S05]  /*3120*/  BRA `(.L_x_58) ;  /* 0x0000000000107947 */ /* 0x000fea0003800000 */
.L_x_57:
[----:B------:R-:W-:Y:S02]  /*3130*/  MOV R0, 0xffffffff ;  /* 0xffffffff00007802 */ /* 0x000fe40000000f00 */
[----:B------:R-:W-:-:S03]  /*3140*/  MOV R2, 0x3170 ;  /* 0x0000317000027802 */ /* 0x000fc60000000f00 */
[----:B------:R1:W-:Y:S04]  /*3150*/  STS [UR37+0x190], R0 ;  /* 0x00019000ff007988 */ /* 0x0003e80008000825 */
[----:B-1-3-5:R-:W-:Y:S05]  /*3160*/  CALL.REL.NOINC `($__internal_1_$__cuda_sm10x_tcgen05_guardrail_trap_phase_invalid_during_alloc) ;  /* 0x0000004c00947944 */ /* 0x02afea0003c00000 */
.L_x_58:
[----:B------:R-:W-:Y:S05]  /*3170*/  WARPSYNC.ALL ;  /* 0x0000000000007948 */ /* 0x000fea0003800000 */
[----:B------:R-:W2:Y:S01]  /*3180*/  S2UR UR9, SR_CgaCtaId ;  /* 0x00000000000979c3 */ /* 0x000ea20000008800 */
[----:B------:R-:W-:Y:S01]  /*3190*/  UMOV UR4, 0x400 ;  /* 0x0000040000047882 */ /* 0x000fe20000000000 */
[----:B------:R-:W-:-:S06]  /*31a0*/  NOP ;  /* 0x0000000000007918 */ /* 0x000fcc0000000000 */
[----:B------:R-:W-:Y:S06]  /*31b0*/  BAR.ARV 0x6, 0xa0 ;  /* 0x0182800000007b1d */ /* 0x000fec0000002000 */
[----:B------:R-:W4:Y:S01]  /*31c0*/  LDCU UR5, c[0x0][0x38c] ;  /* 0x00007180ff0577ac */ /* 0x000f220008000800 */
[----:B------:R-:W-:Y:S01]  /*31d0*/  IMAD.MOV.U32 R11, RZ, RZ, 0x1 ;  /* 0x00000001ff0b7424 */ /* 0x000fe200078e00ff */
[----:B------:R-:W-:Y:S01]  /*31e0*/  CS2R R8, SRZ ;  /* 0x0000000000087805 */ /* 0x000fe2000001ff00 */
[----:B------:R-:W-:Y:S01]  /*31f0*/  IMAD.MOV.U32 R10, RZ, RZ, RZ ;  /* 0x000000ffff0a7224 */ /* 0x000fe200078e00ff */
[----:B------:R-:W-:Y:S01]  /*3200*/  UMOV UR12, URZ ;  /* 0x000000ff000c7c82 */ /* 0x000fe20008000000 */
[----:B------:R-:W-:Y:S01]  /*3210*/  UMOV UR11, URZ ;  /* 0x000000ff000b7c82 */ /* 0x000fe20008000000 */
[----:B------:R-:W-:Y:S01]  /*3220*/  UMOV UR22, 0x0 ;  /* 0x0000000000167882 */ /* 0x000fe20000000000 */
[----:B------:R-:W-:Y:S01]  /*3230*/  UMOV UR23, 0x4140010 ;  /* 0x0414001000177882 */ /* 0x000fe20000000000 */
[----:B------:R-:W-:Y:S01]  /*3240*/  UMOV UR20, 0x0 ;  /* 0x0000000000147882 */ /* 0x000fe20000000000 */
[----:B------:R-:W-:Y:S01]  /*3250*/  UMOV UR21, 0x4140010 ;  /* 0x0414001000157882 */ /* 0x000fe20000000000 */
[----:B--2---:R-:W-:Y:S01]  /*3260*/  ULEA UR9, UR9, UR4, 0x18 ;  /* 0x0000000409097291 */ /* 0x004fe2000f8ec0ff */
[----:B------:R-:W2:Y:S03]  /*3270*/  LDCU UR4, c[0x0][0x38c] ;  /* 0x00007180ff0477ac */ /* 0x000ea60008000800 */
[----:B------:R-:W-:-:S02]  /*3280*/  UIADD3 UR10, UPT, UPT, UR9, 0x5300, URZ ;  /* 0x00005300090a7890 */ /* 0x000fc4000fffe0ff */
[----:B----4-:R-:W-:-:S03]  /*3290*/  UISETP.GE.AND UP3, UPT, UR5, 0x1, UPT ;  /* 0x000000010500788c */ /* 0x010fc6000bf66270 */
[----:B-1----:R-:W1:Y:S01]  /*32a0*/  LDS R0, [UR9+0x190] ;  /* 0x00019009ff007984 */ /* 0x002e620008000800 */
[----:B------:R-:W-:Y:S01]  /*32b0*/  USHF.R.U32.HI UR10, URZ, 0x4, UR10 ;  /* 0x00000004ff0a7899 */ /* 0x000fe2000801160a */
[----:B------:R-:W-:Y:S01]  /*32c0*/  UMOV UR26, 0x0 ;  /* 0x00000000001a7882 */ /* 0x000fe20000000000 */
[----:B------:R-:W-:Y:S02]  /*32d0*/  UMOV UR27, 0x4140010 ;  /* 0x04140010001b7882 */ /* 0x000fe40000000000 */
[----:B------:R-:W-:Y:S01]  /*32e0*/  ULOP3.LUT UR10, UR10, 0x3fff, URZ, 0xc0, !UPT ;  /* 0x00003fff0a0a7892 */ /* 0x000fe2000f8ec0ff */
[----:B------:R-:W-:Y:S01]  /*32f0*/  UMOV UR24, 0x0 ;  /* 0x0000000000187882 */ /* 0x000fe20000000000 */
[----:B------:R-:W-:Y:S02]  /*3300*/  UMOV UR25, 0x4140010 ;  /* 0x0414001000197882 */ /* 0x000fe40000000000 */
[----:B------:R-:W-:Y:S02]  /*3310*/  ULOP3.LUT UR10, UR10, 0x10000, URZ, 0xfc, !UPT ;  /* 0x000100000a0a7892 */ /* 0x000fe4000f8efcff */
[----:B--2---:R-:W-:-:S04]  /*3320*/  UIADD3 UR4, UPT, UPT, UR4, 0x3f, URZ ;  /* 0x0000003f04047890 */ /* 0x004fc8000fffe0ff */
[----:B------:R-:W-:-:S04]  /*3330*/  USHF.R.S32.HI UR8, URZ, 0x1f, UR4 ;  /* 0x0000001fff087899 */ /* 0x000fc80008011404 */
[----:B------:R-:W-:Y:S02]  /*3340*/  ULEA.HI UR8, UR8, UR4, URZ, 0x6 ;  /* 0x0000000408087291 */ /* 0x000fe4000f8f30ff */
[----:B------:R-:W-:Y:S02]  /*3350*/  UIADD3 UR4, UPT, UPT, UR9, 0x1b300, URZ ;  /* 0x0001b30009047890 */ /* 0x000fe4000fffe0ff */
[----:B------:R-:W-:Y:S02]  /*3360*/  USHF.R.S32.HI UR8, URZ, 0x6, UR8 ;  /* 0x00000006ff087899 */ /* 0x000fe40008011408 */
[----:B------:R-:W-:Y:S02]  /*3370*/  USHF.R.U32.HI UR4, URZ, 0x4, UR4 ;  /* 0x00000004ff047899 */ /* 0x000fe40008011604 */
[----:B------:R-:W-:Y:S02]  /*3380*/  UISETP.LT.AND UP0, UPT, UR8, 0x1, UPT ;  /* 0x000000010800788c */ /* 0x000fe4000bf01270 */
[----:B------:R-:W-:-:S02]  /*3390*/  ULOP3.LUT UR4, UR4, 0x3fff, URZ, 0xc0, !UPT ;  /* 0x00003fff04047892 */ /* 0x000fc4000f8ec0ff */
[----:B------:R-:W-:Y:S02]  /*33a0*/  USEL UR16, UR8, 0x1, !UP0 ;  /* 0x0000000108107887 */ /* 0x000fe4000c000000 */
[----:B------:R-:W-:Y:S02]  /*33b0*/  ULOP3.LUT UR4, UR4, 0x10000, URZ, 0xfc, !UPT ;  /* 0x0001000004047892 */ /* 0x000fe4000f8efcff */
[----:B------:R-:W-:Y:S01]  /*33c0*/  UIADD3 UR16, UPT, UPT, -UR16, URZ, URZ ;  /* 0x000000ff10107290 */ /* 0x000fe2000fffe1ff */
[----:B-1----:R-:W-:-:S15]  /*33d0*/  R2UR UR13, R0 ;  /* 0x00000000000d72ca */ /* 0x002fde00000e0000 */
.L_x_67:
[----:B------:R-:W-:Y:S02]  /*33e0*/  LEA R0, R10, UR9, 0x3 ;  /* 0x000000090a007c11 */ /* 0x000fe4000f8e18ff */
[----:B------:R-:W-:Y:S02]  /*33f0*/  SHF.L.U32 R2, R9, 0x1f, RZ ;  /* 0x0000001f09027819 */ /* 0x000fe400000006ff */
[----:B------:R-:W-:Y:S01]  /*3400*/  PLOP3.LUT P0, PT, PT, PT, UP3, 0x80, 0x8 ;  /* 0x000000000008781c */ /* 0x000fe20003f0f038 */
[----:B------:R-:W-:Y:S01]  /*3410*/  VIADD R3, R0, 0xf0 ;  /* 0x000000f000037836 */ /* 0x000fe20000000000 */
[----:B-1----:R-:W1:Y:S02]  /*3420*/  SYNCS.PHASECHK.TRANS64.TRYWAIT P1, [R0+URZ+0xe0], R2 ;  /* 0x0000e002000075a7 */ /* 0x002e6400080211ff */
[----:B-1--4-:R-:W-:Y:S09]  /*3430*/  @!P1 BRA `(.L_x_61) ;  /* 0x0000004400989947 */ /* 0x012ff20003800000 */
.L_x_143:
[----:B------:R-:W-:Y:S01]  /*3440*/  LEA R4, R10, UR9, 0x4 ;  /* 0x000000090a047c11 */ /* 0x000fe2000f8e20ff */
[----:B------:R-:W-:Y:S01]  /*3450*/  @UP3 ULEA UR5, UR11, UR9, 0x3 ;  /* 0x000000090b053291 */ /* 0x000fe2000f8e18ff */
[----:B------:R-:W-:Y:S01]  /*3460*/  PLOP3.LUT P2, PT, PT, PT, PT, 0x80, 0x8 ;  /* 0x000000000008781c */ /* 0x000fe20003f4f070 */
[----:B------:R-:W-:Y:S01]  /*3470*/  ULEA UR14, UR12, UR9, 0x3 ;  /* 0x000000090c0e7291 */ /* 0x000fe2000f8e18ff */
[----:B------:R-:W-:Y:S01]  /*3480*/  PRMT R3, RZ, 0x654, R3 ;  /* 0x00000654ff037816 */ /* 0x000fe20000000003 */
[----:B------:R-:W-:Y:S01]  /*3490*/  ULEA.HI UR15, UR12, UR12, URZ, 0x1 ;  /* 0x0000000c0c0f7291 */ /* 0x000fe2000f8f08ff */
[----:B------:R-:W2:Y:S01]  /*34a0*/  LDS.128 R4, [R4+0x170] ;  /* 0x0001700004047984 */ /* 0x000ea20000000c00 */
[----:B-1----:R-:W-:Y:S02]  /*34b0*/  @P0 SHF.L.U32 R2, R8, 0x1f, RZ ;  /* 0x0000001f08020819 */ /* 0x002fe400000006ff */
[----:B------:R-:W-:Y:S01]  /*34c0*/  SHF.L.U32 R0, R11, 0x1f, RZ ;  /* 0x0000001f0b007819 */ /* 0x000fe200000006ff */
[----:B------:R-:W-:Y:S01]  /*34d0*/  @!PT LDS RZ, [RZ] ;  /* 0x00000000fffff984 */ /* 0x000fe20000000800 */
[----:B------:R-:W-:Y:S01]  /*34e0*/  @!PT LDS RZ, [RZ] ;  /* 0x00000000fffff984 */ /* 0x000fe20000000800 */
[----:B------:R-:W-:Y:S01]  /*34f0*/  @!PT LDS RZ, [RZ] ;  /* 0x00000000fffff984 */ /* 0x000fe20000000800 */
[----:B------:R-:W-:Y:S01]  /*3500*/  @!PT LDS RZ, [RZ] ;  /* 0x00000000fffff984 */ /* 0x000fe20000000800 */
[----:B------:R1:W-:Y:S06]  /*3510*/  MEMBAR.ALL.CTA ;  /* 0x0000000000007992 */ /* 0x0003ec0000008000 */
[----:B-1----:R-:W1:Y:S02]  /*3520*/  FENCE.VIEW.ASYNC.S ;  /* 0x00000000000073c6 */ /* 0x002e640000000000 */
[----:B-1----:R1:W-:Y:S01]  /*3530*/  SYNCS.ARRIVE.TRANS64.RED.A1T0 RZ, [R3+URZ], RZ ;  /* 0x000000ff03ff79a7 */ /* 0x0023e200081004ff */
[----:B------:R1:W4:Y:S01]  /*3540*/  @P0 SYNCS.PHASECHK.TRANS64.TRYWAIT P2, [UR5], R2 ;  /* 0x00000002ff0005a7 */ /* 0x0003220008041105 */
[----:B------:R-:W-:-:S02]  /*3550*/  ULOP3.LUT UR5, UR15, 0xffe, URZ, 0xc0, !UPT ;  /* 0x00000ffe0f057892 */ /* 0x000fc4000f8ec0ff */
[----:B------:R-:W-:Y:S01]  /*3560*/  USHF.R.U32.HI UR15, URZ, 0x1, UR15 ;  /* 0x00000001ff0f7899 */ /* 0x000fe2000801160f */
[----:B--2---:R-:W-:Y:S01]  /*3570*/  LOP3.LUT P1, RZ, R6, 0x1, RZ, 0xc0, !PT ;  /* 0x0000000106ff7812 */ /* 0x004fe2000782c0ff */
[----:B------:R-:W-:Y:S02]  /*3580*/  UIADD3 UR5, UPT, UPT, -UR5, UR12, URZ ;  /* 0x0000000c05057290 */ /* 0x000fe4000fffe1ff */
[----:B------:R-:W-:-:S04]  /*3590*/  UIMAD UR15, UR15, 0x50, UR13 ;  /* 0x000000500f0f78a4 */ /* 0x000fc8000f8e020d */
[----:B------:R-:W-:Y:S01]  /*35a0*/  ULEA UR15, UR5, UR15, 0x14 ;  /* 0x0000000f050f7291 */ /* 0x000fe2000f8ea0ff */
[----:B------:R-:W2:Y:S02]  /*35b0*/  SYNCS.PHASECHK.TRANS64.TRYWAIT P0, [UR14+0x120], R0 ;  /* 0x00012000ff0075a7 */ /* 0x000ea4000800110e */
[----:B-12-4-:R-:W-:Y:S09]  /*35c0*/  @!P0 BRA `(.L_x_62) ;  /* 0x0000004400488947 */ /* 0x016ff20003800000 */
.L_x_145:
[----:B------:R-:W-:Y:S01]  /*35d0*/  IADD3 R10, PT, PT, R10, 0x1, RZ ;  /* 0x000000010a0a7810 */ /* 0x000fe20007ffe0ff */
[----:B------:R-:W-:Y:S06]  /*35e0*/  BRA.U !UP3, `(.L_x_63) ;  /* 0x000000010bc07547 */ /* 0x000fec000b800000 */
[----:B------:R-:W-:Y:S01]  /*35f0*/  UPLOP3.LUT UP4, UPT, UPT, UPT, UPT, 0x40, 0x4 ;  /* 0x000000000004789c */ /* 0x000fe20003f8e870 */
[----:B------:R-:W-:Y:S01]  /*3600*/  UMOV UR18, UR16 ;  /* 0x0000001000127c82 */ /* 0x000fe20008000000 */
[----:B------:R-:W-:Y:S01]  /*3610*/  UMOV UR17, UR8 ;  /* 0x0000000800117c82 */ /* 0x000fe20008000000 */
[----:B------:R-:W-:-:S08]  /*3620*/  UMOV UR5, UR11 ;  /* 0x0000000b00057c82 */ /* 0x000fd00008000000 */
.L_x_66:
[----:B------:R-:W-:Y:S02]  /*3630*/  UIADD3 UR18, UPT, UPT, UR18, 0x1, URZ ;  /* 0x0000000112127890 */ /* 0x000fe4000fffe0ff */
[----:B--2---:R-:W-:Y:S02]  /*3640*/  ULEA UR7, UR5, UR9, 0x3 ;  /* 0x0000000905077291 */ /* 0x004fe4000f8e18ff */
[----:B------:R-:W-:Y:S01]  /*3650*/  UISETP.NE.AND UP0, UPT, UR18, URZ, UPT ;  /* 0x000000ff1200728c */ /* 0x000fe2000bf05270 */
[----:B----4-:R-:W-:Y:S10]  /*3660*/  @P2 BRA `(.L_x_64) ;  /* 0x00000000000c2947 */ /* 0x010ff40003800000 */
[----:B-1----:R-:W-:Y:S04]  /*3670*/  SHF.L.U32 R2, R8, 0x1f, RZ ;  /* 0x0000001f08027819 */ /* 0x002fe800000006ff */
[----:B------:R-:W1:Y:S02]  /*3680*/  SYNCS.PHASECHK.TRANS64.TRYWAIT P0, [UR7], R2 ;  /* 0x00000002ff0075a7 */ /* 0x000e640008001107 */
[----:B-1----:R-:W-:Y:S05]  /*3690*/  @!P0 BRA `(.L_x_65) ;  /* 0x00000044002c8947 */ /* 0x002fea0003800000 */
.L_x_64:
[----:B------:R-:W-:Y:S01]  /*36a0*/  UISETP.NE.AND UP1, UPT, UR17, 0x1, UPT ;  /* 0x000000011100788c */ /* 0x000fe2000bf25270 */
[----:B------:R-:W-:Y:S01]  /*36b0*/  PLOP3.LUT P2, PT, PT, PT, PT, 0x80, 0x8 ;  /* 0x000000000008781c */ /* 0x000fe20003f4f070 */
[----:B------:R-:W-:Y:S02]  /*36c0*/  UIADD3 UR11, UPT, UPT, UR5, 0x1, URZ ;  /* 0x00000001050b7890 */ /* 0x000fe4000fffe0ff */
[----:B------:R-:W-:Y:S02]  /*36d0*/  UIMAD UR6, UR5, 0x280, UR4 ;  /* 0x00000280050678a4 */ /* 0x000fe4000f8e0204 */
[----:B------:R-:W-:Y:S01]  /*36e0*/  UISETP.NE.AND UP2, UPT, UR11, 0xb, UPT ;  /* 0x0000000b0b00788c */ /* 0x000fe2000bf45270 */
[----:B------:R-:W-:Y:S01]  /*36f0*/  PLOP3.LUT P0, PT, PT, PT, UP1, 0x80, 0x8 ;  /* 0x000000000008781c */ /* 0x000fe20003f0f018 */
[----:B------:R-:W-:Y:S02]  /*3700*/  UIADD3 UR40, UPT, UPT, UR6, 0x2, URZ ;  /* 0x0000000206287890 */ /* 0x000fe4000fffe0ff */
[----:B------:R-:W-:Y:S02]  /*3710*/  USEL UR28, URZ, 0x1, UP2 ;  /* 0x00000001ff1c7887 */ /* 0x000fe40009000000 */
[----:B------:R-:W-:Y:S02]  /*3720*/  USEL UR11, UR11, URZ, UP2 ;  /* 0x000000ff0b0b7287 */ /* 0x000fe40009000000 */
[----:B------:R-:W-:Y:S02]  /*3730*/  UIADD3 UR36, UPT, UPT, UR6, 0x4, URZ ;  /* 0x0000000406247890 */ /* 0x000fe4000fffe0ff */
[----:B------:R-:W-:Y:S01]  /*3740*/  @UP1 ULEA UR19, UR11, UR9, 0x3 ;  /* 0x000000090b131291 */ /* 0x000fe2000f8e18ff */
[----:B------:R-:W-:Y:S01]  /*3750*/  LOP3.LUT R8, R8, UR28, RZ, 0x3c, !PT ;  /* 0x0000001c08087c12 */ /* 0x000fe2000f8e3cff */
[----:B------:R-:W-:Y:S02]  /*3760*/  ULEA UR28, UR5, UR10, 0x9 ;  /* 0x0000000a051c7291 */ /* 0x000fe4000f8e48ff */
[----:B------:R-:W-:Y:S01]  /*3770*/  UIADD3 UR32, UPT, UPT, UR6, 0x6, URZ ;  /* 0x0000000606207890 */ /* 0x000fe2000fffe0ff */
[----:B-1----:R-:W-:Y:S01]  /*3780*/  @P0 SHF.L.U32 R0, R8, 0x1f, RZ ;  /* 0x0000001f08000819 */ /* 0x002fe200000006ff */
[----:B------:R-:W-:Y:S02]  /*3790*/  UIADD3 UR38, UPT, UPT, UR28, 0x2, URZ ;  /* 0x000000021c267890 */ /* 0x000fe4000fffe0ff */
[----:B------:R-:W-:Y:S01]  /*37a0*/  UIADD3 UR34, UPT, UPT, UR28, 0x4, URZ ;  /* 0x000000041c227890 */ /* 0x000fe2000fffe0ff */
[----:B------:R2:W4:Y:S01]  /*37b0*/  @P0 SYNCS.PHASECHK.TRANS64.TRYWAIT P2, [UR19], R0 ;  /* 0x00000000ff0005a7 */ /* 0x0005220008041113 */
[----:B------:R-:W-:Y:S02]  /*37c0*/  UIADD3 UR30, UPT, UPT, UR28, 0x6, URZ ;  /* 0x000000061c1e7890 */ /* 0x000fe4000fffe0ff */
[----:B------:R-:W-:Y:S02]  /*37d0*/  UIADD3 UR19, UPT, UPT, UR7, 0x58, URZ ;  /* 0x0000005807137890 */ /* 0x000fe4000fffe0ff */
[----:B------:R-:W-:Y:S01]  /*37e0*/  UIADD3 UR17, UPT, UPT, UR17, -0x1, URZ ;  /* 0xffffffff11117890 */ /* 0x000fe2000fffe0ff */
[----:B------:R-:W-:Y:S01]  /*37f0*/  UMOV UR7, 0x40004040 ;  /* 0x4000404000077882 */ /* 0x000fe20000000000 */
[----:B------:R-:W-:Y:S01]  /*3800*/  UMOV UR29, 0x40004040 ;  /* 0x40004040001d7882 */ /* 0x000fe20000000000 */
[----:B------:R-:W-:Y:S01]  /*3810*/  UMOV UR41, 0x40004040 ;  /* 0x4000404000297882 */ /* 0x000fe20000000000 */
[----:B------:R2:W-:Y:S01]  /*3820*/  UTCHMMA gdesc[UR28], gdesc[UR6], tmem[UR15], tmem[UR22], idesc[UR23], UP4 ;  /* 0x00ff16061c0075ea */ /* 0x0005e2000a00000f */
[----:B------:R-:W-:Y:S01]  /*3830*/  UPLOP3.LUT UP4, UPT, UPT, UPT, UPT, 0x80, 0x8 ;  /* 0x000000000008789c */ /* 0x000fe20003f8f070 */
[----:B------:R-:W-:Y:S01]  /*3840*/  UMOV UR39, 0x40004040 ;  /* 0x4000404000277882 */ /* 0x000fe20000000000 */
[----:B------:R-:W-:Y:S01]  /*3850*/  UMOV UR37, 0x40004040 ;  /* 0x4000404000257882 */ /* 0x000fe20000000000 */
[----:B------:R2:W-:Y:S01]  /*3860*/  UTCHMMA gdesc[UR38], gdesc[UR40], tmem[UR15], tmem[UR20], idesc[UR21], UPT ;  /* 0x00ff1428260075ea */ /* 0x0005e2000b80000f */
[----:B------:R-:W-:Y:S01]  /*3870*/  UMOV UR35, 0x40004040 ;  /* 0x4000404000237882 */ /* 0x000fe20000000000 */
[----:B------:R-:W-:Y:S01]  /*3880*/  UMOV UR33, 0x40004040 ;  /* 0x4000404000217882 */ /* 0x000fe20000000000 */
[----:B------:R-:W-:Y:S01]  /*3890*/  UMOV UR31, 0x40004040 ;  /* 0x40004040001f7882 */ /* 0x000fe20000000000 */
[----:B------:R2:W-:Y:S01]  /*38a0*/  UTCHMMA gdesc[UR34], gdesc[UR36], tmem[UR15], tmem[UR26], idesc[UR27], UPT ;  /* 0x00ff1a24220075ea */ /* 0x0005e2000b80000f */
[----:B------:R2:W-:Y:S01]  /*38b0*/  UTCHMMA gdesc[UR30], gdesc[UR32], tmem[UR15], tmem[UR24], idesc[UR25], UPT ;  /* 0x00ff18201e0075ea */ /* 0x0005e2000b80000f */
[----:B------:R2:W-:Y:S01]  /*38c0*/  UTCBAR [UR19], URZ ;  /* 0x000000ff130073e9 */ /* 0x0005e200080000ff */
[----:B------:R-:W-:Y:S01]  /*38d0*/  UMOV UR5, UR11 ;  /* 0x0000000b00057c82 */ /* 0x000fe20008000000 */
[----:B------:R-:W-:Y:S05]  /*38e0*/  BRA.U UP0, `(.L_x_66) ;  /* 0xfffffffd00507547 */ /* 0x000fea000b83ffff */
.L_x_63:
[----:B------:R-:W-:Y:S01]  /*38f0*/  UIADD3 UR12, UPT, UPT, UR12, 0x1, URZ ;  /* 0x000000010c0c7890 */ /* 0x000fe2000fffe0ff */
[C---:B------:R-:W-:Y:S01]  /*3900*/  ISETP.NE.AND P0, PT, R10.reuse, 0x2, PT ;  /* 0x000000020a00780c */ /* 0x040fe20003f05270 */
[----:B------:R-:W-:Y:S02]  /*3910*/  UIADD3 UR14, UPT, UPT, UR14, 0x100, URZ ;  /* 0x000001000e0e7890 */ /* 0x000fe4000fffe0ff */
[----:B------:R-:W-:Y:S01]  /*3920*/  UISETP.NE.AND UP0, UPT, UR12, 0x4, UPT ;  /* 0x000000040c00788c */ /* 0x000fe2000bf05270 */
[----:B-12---:R-:W-:Y:S02]  /*3930*/  SEL R0, RZ, 0x1, P0 ;  /* 0x00000001ff007807 */ /* 0x006fe40000000000 */
[----:B------:R-:W-:Y:S01]  /*3940*/  SEL R10, R10, RZ, P0 ;  /* 0x000000ff0a0a7207 */ /* 0x000fe20000000000 */
[----:B------:R-:W-:Y:S01]  /*3950*/  USEL UR5, URZ, 0x1, UP0 ;  /* 0x00000001ff057887 */ /* 0x000fe20008000000 */
[----:B------:R-:W-:Y:S01]  /*3960*/  LOP3.LUT R9, R9, R0, RZ, 0x3c, !PT ;  /* 0x0000000009097212 */ /* 0x000fe200078e3cff */
[----:B------:R-:W-:Y:S01]  /*3970*/  USEL UR12, UR12, URZ, UP0 ;  /* 0x000000ff0c0c7287 */ /* 0x000fe20008000000 */
[----:B------:R1:W-:Y:S03]  /*3980*/  UTCBAR [UR14], URZ ;  /* 0x000000ff0e0073e9 */ /* 0x0003e600080000ff */
[----:B------:R-:W-:Y:S01]  /*3990*/  LOP3.LUT R11, R11, UR5, RZ, 0x3c, !PT ;  /* 0x000000050b0b7c12 */ /* 0x000fe2000f8e3cff */
[----:B------:R-:W-:Y:S07]  /*39a0*/  @P1 BRA `(.L_x_67) ;  /* 0xfffffff8008c1947 */ /* 0x000fee000383ffff */
[----:B------:R-:W2:Y:S01]  /*39b0*/  S2UR UR4, SR_CgaCtaId ;  /* 0x00000000000479c3 */ /* 0x000ea20000008800 */
[----:B------:R-:W-:Y:S01]  /*39c0*/  ELECT P0, URZ, PT ;  /* 0x0000000000ff782f */ /* 0x000fe20003800000 */
[----:B------:R-:W-:Y:S01]  /*39d0*/  IMAD.MOV.U32 R0, RZ, RZ, 0x1 ;  /* 0x00000001ff007424 */ /* 0x000fe200078e00ff */
[----:B------:R-:W-:Y:S01]  /*39e0*/  UIADD3 UR9, UPT, UPT, UR9, 0x120, URZ ;  /* 0x0000012009097890 */ /* 0x000fe2000fffe0ff */
[----:B------:R-:W-:Y:S01]  /*39f0*/  SHF.L.U32 R2, R11, 0x1f, RZ ;  /* 0x0000001f0b027819 */ /* 0x000fe200000006ff */
[----:B------:R-:W-:-:S03]  /*3a00*/  UMOV UR5, 0x40 ;  /* 0x0000004000057882 */ /* 0x000fc60000000000 */
[----:B------:R-:W-:Y:S01]  /*3a10*/  UVIRTCOUNT.DEALLOC.SMPOOL 0x80 ;  /* 0x000000800000784c */ /* 0x000fe20000000000 */
[----:B--2---:R-:W-:Y:S02]  /*3a20*/  ULEA UR4, UR4, UR5, 0x18 ;  /* 0x0000000504047291 */ /* 0x004fe4000f8ec0ff */
[----:B------:R-:W-:-:S07]  /*3a30*/  ULEA UR5, UR12, UR9, 0x3 ;  /* 0x000000090c057291 */ /* 0x000fce000f8e18ff */
[----:B------:R2:W-:Y:S02]  /*3a40*/  @P0 STS.U8 [UR4+0x1c], R0 ;  /* 0x00001c00ff000988 */ /* 0x0005e40008000004 */
[----:B------:R-:W3:Y:S02]  /*3a50*/  SYNCS.PHASECHK.TRANS64.TRYWAIT P0, [UR5], R2 ;  /* 0x00000002ff0075a7 */ /* 0x000ee40008001105 */
[----:B--23--:R-:W-:Y:S05]  /*3a60*/  @!P0 BRA `(.L_x_68) ;  /* 0x0000004000508947 */ /* 0x00cfea0003800000 */
.L_x_148:
[----:B------:R-:W-:-:S04]  /*3a70*/  UIADD3 UR6, UPT, UPT, UR12, 0x1, URZ ;  /* 0x000000010c067890 */ /* 0x000fc8000fffe0ff */
[----:B------:R-:W-:-:S04]  /*3a80*/  UISETP.NE.AND UP0, UPT, UR6, 0x4, UPT ;  /* 0x000000040600788c */ /* 0x000fc8000bf05270 */
[----:B------:R-:W-:Y:S02]  /*3a90*/  USEL UR7, URZ, 0x1, UP0 ;  /* 0x00000001ff077887 */ /* 0x000fe40008000000 */
[----:B------:R-:W-:-:S04]  /*3aa0*/  USEL UR6, UR6, URZ, UP0 ;  /* 0x000000ff06067287 */ /* 0x000fc80008000000 */
[----:B------:R-:W-:Y:S01]  /*3ab0*/  ULEA UR5, UR6, UR9, 0x3 ;  /* 0x0000000906057291 */ /* 0x000fe2000f8e18ff */
[----:B--2---:R-:W-:-:S04]  /*3ac0*/  LOP3.LUT R2, R11, UR7, RZ, 0x3c, !PT ;  /* 0x000000070b027c12 */ /* 0x004fc8000f8e3cff */
[----:B------:R-:W-:-:S04]  /*3ad0*/  SHF.L.U32 R3, R2, 0x1f, RZ ;  /* 0x0000001f02037819 */ /* 0x000fc800000006ff */
[----:B------:R-:W2:Y:S02]  /*3ae0*/  SYNCS.PHASECHK.TRANS64.TRYWAIT P0, [UR5], R3 ;  /* 0x00000003ff0075a7 */ /* 0x000ea40008001105 */
[----:B--2---:R-:W-:Y:S05]  /*3af0*/  @!P0 BRA `(.L_x_69) ;  /* 0x0000004000448947 */ /* 0x004fea0003800000 */
.L_x_150:
[----:B------:R-:W-:-:S04]  /*3b00*/  UIADD3 UR6, UPT, UPT, UR6, 0x1, URZ ;  /* 0x0000000106067890 */ /* 0x000fc8000fffe0ff */
[----:B------:R-:W-:-:S04]  /*3b10*/  UISETP.NE.AND UP0, UPT, UR6, 0x4, UPT ;  /* 0x000000040600788c */ /* 0x000fc8000bf05270 */
[----:B------:R-:W-:Y:S02]  /*3b20*/  USEL UR7, URZ, 0x1, UP0 ;  /* 0x00000001ff077887 */ /* 0x000fe40008000000 */
[----:B------:R-:W-:-:S04]  /*3b30*/  USEL UR6, UR6, URZ, UP0 ;  /* 0x000000ff06067287 */ /* 0x000fc80008000000 */
[----:B------:R-:W-:Y:S01]  /*3b40*/  ULEA UR5, UR6, UR9, 0x3 ;  /* 0x0000000906057291 */ /* 0x000fe2000f8e18ff */
[----:B------:R-:W-:-:S04]  /*3b50*/  LOP3.LUT R2, R2, UR7, RZ, 0x3c, !PT ;  /* 0x0000000702027c12 */ /* 0x000fc8000f8e3cff */
[----:B--2---:R-:W-:-:S04]  /*3b60*/  SHF.L.U32 R3, R2, 0x1f, RZ ;  /* 0x0000001f02037819 */ /* 0x004fc800000006ff */
[----:B------:R-:W2:Y:S02]  /*3b70*/  SYNCS.PHASECHK.TRANS64.TRYWAIT P0, [UR5], R3 ;  /* 0x00000003ff0075a7 */ /* 0x000ea40008001105 */
[----:B--2---:R-:W-:Y:S05]  /*3b80*/  @!P0 BRA `(.L_x_70) ;  /* 0x0000004000388947 */ /* 0x004fea0003800000 */
.L_x_152:
[----:B------:R-:W-:-:S04]  /*3b90*/  UIADD3 UR6, UPT, UPT, UR6, 0x1, URZ ;  /* 0x0000000106067890 */ /* 0x000fc8000fffe0ff */
[----:B------:R-:W-:-:S04]  /*3ba0*/  UISETP.NE.AND UP0, UPT, UR6, 0x4, UPT ;  /* 0x000000040600788c */ /* 0x000fc8000bf05270 */
[----:B------:R-:W-:Y:S02]  /*3bb0*/  USEL UR5, URZ, 0x1, UP0 ;  /* 0x00000001ff057887 */ /* 0x000fe40008000000 */
[----:B------:R-:W-:-:S04]  /*3bc0*/  USEL UR6, UR6, URZ, UP0 ;  /* 0x000000ff06067287 */ /* 0x000fc80008000000 */
[----:B------:R-:W-:Y:S01]  /*3bd0*/  ULEA UR6, UR6, UR9, 0x3 ;  /* 0x0000000906067291 */ /* 0x000fe2000f8e18ff */
[----:B------:R-:W-:-:S04]  /*3be0*/  LOP3.LUT R2, R2, UR5, RZ, 0x3c, !PT ;  /* 0x0000000502027c12 */ /* 0x000fc8000f8e3cff */
[----:B------:R-:W-:-:S04]  /*3bf0*/  SHF.L.U32 R2, R2, 0x1f, RZ ;  /* 0x0000001f02027819 */ /* 0x000fc800000006ff */
[----:B------:R-:W3:Y:S02]  /*3c00*/  SYNCS.PHASECHK.TRANS64.TRYWAIT P0, [UR6], R2 ;  /* 0x00000002ff0075a7 */ /* 0x000ee40008001106 */
[----:B---3--:R-:W-:Y:S05]  /*3c10*/  @!P0 BRA `(.L_x_71) ;  /* 0x00000040002c8947 */ /* 0x008fea0003800000 */
.L_x_154:
[----:B------:R-:W-:Y:S01]  /*3c20*/  NOP ;  /* 0x0000000000007918 */ /* 0x000fe20000000000 */
[----:B--2---:R-:W2:Y:S01]  /*3c30*/  LDS R0, [UR4+0x14] ;  /* 0x00001404ff007984 */ /* 0x004ea20008000800 */
[----:B------:R-:W-:Y:S01]  /*3c40*/  ULOP3.LUT UR6, UR13, 0xffff, URZ, 0xc0, !UPT ;  /* 0x0000ffff0d067892 */ /* 0x000fe2000f8ec0ff */
[----:B------:R-:W-:Y:S01]  /*3c50*/  UMOV UR8, 0xffff ;  /* 0x0000ffff00087882 */ /* 0x000fe20000000000 */
[----:B------:R-:W-:Y:S02]  /*3c60*/  UMOV UR5, 0x1 ;  /* 0x0000000100057882 */ /* 0x000fe40000000000 */
[----:B------:R-:W-:-:S04]  /*3c70*/  USHF.R.U32.HI UR6, URZ, 0x5, UR6 ;  /* 0x00000005ff067899 */ /* 0x000fc80008011606 */
[----:B------:R-:W-:Y:S02]  /*3c80*/  USHF.L.U32 UR8, UR8, UR6, URZ ;  /* 0x0000000608087299 */ /* 0x000fe400080006ff */
[----:B------:R-:W-:-:S04]  /*3c90*/  USHF.L.U32 UR5, UR5, UR6, URZ ;  /* 0x0000000605057299 */ /* 0x000fc800080006ff */
[----:B--2---:R-:W-:-:S04]  /*3ca0*/  LOP3.LUT R0, R0, UR8, RZ, 0xc0, !PT ;  /* 0x0000000800007c12 */ /* 0x004fc8000f8ec0ff */
[----:B------:R-:W-:-:S13]  /*3cb0*/  ISETP.NE.AND P0, PT, R0, UR8, PT ;  /* 0x0000000800007c0c */ /* 0x000fda000bf05270 */
[----:B------:R-:W-:Y:S05]  /*3cc0*/  @P0 BRA `(.L_x_72) ;  /* 0x0000000000580947 */ /* 0x000fea0003800000 */
[----:B------:R-:W2:Y:S02]  /*3cd0*/  LDS R0, [UR4+0x18] ;  /* 0x00001804ff007984 */ /* 0x000ea40008000800 */
[----:B--2---:R-:W-:-:S04]  /*3ce0*/  LOP3.LUT R0, R0, UR5, RZ, 0xc0, !PT ;  /* 0x0000000500007c12 */ /* 0x004fc8000f8ec0ff */
[----:B------:R-:W-:-:S13]  /*3cf0*/  ISETP.NE.AND P0, PT, R0, UR5, PT ;  /* 0x0000000500007c0c */ /* 0x000fda000bf05270 */
[----:B------:R-:W-:Y:S05]  /*3d00*/  @P0 BRA `(.L_x_73) ;  /* 0x00000000003c0947 */ /* 0x000fea0003800000 */
[----:B------:R-:W2:Y:S01]  /*3d10*/  S2R R2, SR_LANEID ;  /* 0x0000000000027919 */ /* 0x000ea20000000000 */
[----:B------:R-:W-:Y:S01]  /*3d20*/  ULOP3.LUT UR8, URZ, UR8, URZ, 0x33, !UPT ;  /* 0x00000008ff087292 */ /* 0x000fe2000f8e33ff */
[----:B------:R-:W-:Y:S02]  /*3d30*/  VOTEU.ANY UR7, UPT, PT ;  /* 0x0000000000077886 */ /* 0x000fe400038e0100 */
[----:B------:R-:W-:-:S03]  /*3d40*/  UFLO.U32 UR7, UR7 ;  /* 0x00000007000772bd */ /* 0x000fc600080e0000 */
[----:B------:R-:W-:-:S04]  /*3d50*/  IMAD.U32 R0, RZ, RZ, UR8 ;  /* 0x00000008ff007e24 */ /* 0x000fc8000f8e00ff */
[----:B------:R3:W1:Y:S02]  /*3d60*/  REDUX UR6, R0 ;  /* 0x00000000000673c4 */ /* 0x0006640000000000 */
[----:B------:R1:W-:Y:S01]  /*3d70*/  UTCATOMSWS.AND URZ, UR8 ;  /* 0x0000000800ff79e3 */ /* 0x0003e20008000000 */
[----:B--2---:R-:W-:Y:S02]  /*3d80*/  ISETP.EQ.U32.AND P0, PT, R2, UR7, PT ;  /* 0x0000000702007c0c */ /* 0x004fe4000bf02070 */
[----:B---3--:R-:W-:Y:S02]  /*3d90*/  LOP3.LUT R0, RZ, UR5, RZ, 0x33, !PT ;  /* 0x00000005ff007c12 */ /* 0x008fe4000f8e33ff */
[----:B-1----:R-:W-:Y:S02]  /*3da0*/  MOV R2, UR6 ;  /* 0x0000000600027c02 */ /* 0x002fe40008000f00 */
[----:B------:R-:W1:Y:S07]  /*3db0*/  REDUX UR5, R0 ;  /* 0x00000000000573c4 */ /* 0x000e6e0000000000 */
[----:B------:R2:W-:Y:S01]  /*3dc0*/  @P0 ATOMS.AND RZ, [UR4+0x14], R2 ;  /* 0x00001402ffff098c */ /* 0x0005e2000a800004 */
[----:B-1----:R-:W-:-:S05]  /*3dd0*/  IMAD.U32 R0, RZ, RZ, UR5 ;  /* 0x00000005ff007e24 */ /* 0x002fca000f8e00ff */
[----:B------:R2:W-:Y:S01]  /*3de0*/  @P0 ATOMS.AND RZ, [UR4+0x18], R0 ;  /* 0x00001800ffff098c */ /* 0x0005e2000a800004 */
[----:B------:R-:W-:Y:S05]  /*3df0*/  BRA `(.L_x_74) ;  /* 0x0000000000147947 */ /* 0x000fea0003800000 */
.L_x_73:
[----:B------:R-:W-:Y:S02]  /*3e00*/  MOV R2, 0x3e20 ;  /* 0x00003e2000027802 */ /* 0x000fe40000000f00 */
[----:B-1--45:R-:W-:Y:S05]  /*3e10*/  CALL.REL.NOINC `($__internal_0_$__cuda_sm10x_tcgen05_guardrail_trap_col_being_dealloced_not_returned_by_alloc) ;  /* 0x00000040005c7944 */ /* 0x032fea0003c00000 */
[----:B------:R-:W-:Y:S05]  /*3e20*/  BRA `(.L_x_74) ;  /* 0x0000000000087947 */ /* 0x000fea0003800000 */
.L_x_72:
[----:B------:R-:W-:Y:S02]  /*3e30*/  MOV R2, 0x3e50 ;  /* 0x00003e5000027802 */ /* 0x000fe40000000f00 */
[----:B-1--45:R-:W-:Y:S05]  /*3e40*/  CALL.REL.NOINC `($__internal_2_$__cuda_sm10x_tcgen05_guardrail_trap_unallocated_columns_being_dealloced) ;  /* 0x0000004000687944 */ /* 0x032fea0003c00000 */
.L_x_74:
[----:B------:R-:W-:Y:S01]  /*3e50*/  NOP ;  /* 0x0000000000007918 */ /* 0x000fe20000000000 */
[----:B------:R-:W-:Y:S05]  /*3e60*/  EXIT ;  /* 0x000000000000794d */ /* 0x000fea0003800000 */
.L_x_56:
[----:B------:R-:W-:-:S09]  /*3e70*/  UISETP.NE.OR UP2, UPT, UR8, 0x3, !UP2 ;  /* 0x000000030800788c */ /* 0x000fd2000d745670 */
[----:B------:R-:W-:Y:S05]  /*3e80*/  BRA.U UP2, `(.L_x_75) ;  /* 0x0000000d02787547 */ /* 0x000fea000b800000 */
[----:B------:R-:W1:Y:S01]  /*3e90*/  LDC R0, c[0x0][0xb30] ;  /* 0x0002cc00ff007b82 */ /* 0x000e620000000800 */
[----:B------:R-:W2:Y:S01]  /*3ea0*/  LDCU.64 UR4, c[0x0][0x888] ;  /* 0x00011100ff0477ac */ /* 0x000ea20008000a00 */
[----:B------:R-:W-:Y:S02]  /*3eb0*/  HFMA2 R25, -RZ, RZ, 0, 0 ;  /* 0x00000000ff197431 */ /* 0x000fe400000001ff */
[----:B------:R-:W-:Y:S01]  /*3ec0*/  IMAD.MOV.U32 R27, RZ, RZ, 0x1 ;  /* 0x00000001ff1b7424 */ /* 0x000fe200078e00ff */
[----:B------:R-:W-:Y:S01]  /*3ed0*/  MOV R23, 0x2800 ;  /* 0x0000280000177802 */ /* 0x000fe20000000f00 */
[----:B------:R-:W4:Y:S01]  /*3ee0*/  LDCU.64 UR14, c[0x0][0x890] ;  /* 0x00011200ff0e77ac */ /* 0x000f220008000a00 */
[----:B------:R-:W-:Y:S01]  /*3ef0*/  IMAD.MOV.U32 R26, RZ, RZ, RZ ;  /* 0x000000ffff1a7224 */ /* 0x000fe200078e00ff */
[----:B------:R-:W3:Y:S01]  /*3f00*/  LDC R22, c[0x0][0x370] ;  /* 0x0000dc00ff167b82 */ /* 0x000ee20000000800 */
[----:B------:R-:W-:Y:S01]  /*3f10*/  UPLOP3.LUT UP1, UPT, UPT, UPT, UPT, 0x40, 0x4 ;  /* 0x000000000004789c */ /* 0x000fe20003f2e870 */
[----:B------:R-:W-:-:S06]  /*3f20*/  UMOV UR6, URZ ;  /* 0x000000ff00067c82 */ /* 0x000fcc0008000000 */
[----:B------:R-:W3:Y:S01]  /*3f30*/  LDC R3, c[0x0][0xb0c] ;  /* 0x0002c300ff037b82 */ /* 0x000ee20000000800 */
[----:B--2---:R-:W-:-:S03]  /*3f40*/  UISETP.NE.U32.AND UP5, UPT, UR4, URZ, UPT ;  /* 0x000000ff0400728c */ /* 0x004fc6000bfa5070 */
[----:B------:R-:W-:Y:S01]  /*3f50*/  UMOV UR4, 0x400 ;  /* 0x0000040000047882 */ /* 0x000fe20000000000 */
[----:B----4-:R-:W-:-:S03]  /*3f60*/  UISETP.NE.U32.AND UP6, UPT, UR14, URZ, UPT ;  /* 0x000000ff0e00728c */ /* 0x010fc6000bfc5070 */
[----:B------:R-:W2:Y:S01]  /*3f70*/  LDC R20, c[0x0][0xb20] ;  /* 0x0002c800ff147b82 */ /* 0x000ea20000000800 */
[----:B-1----:R-:W-:Y:S01]  /*3f80*/  ISETP.NE.AND P1, PT, R0, 0x1, PT ;  /* 0x000000010000780c */ /* 0x002fe20003f25270 */
[----:B------:R-:W-:Y:S02]  /*3f90*/  UISETP.NE.AND.EX UP5, UPT, UR5, URZ, UPT, UP5 ;  /* 0x000000ff0500728c */ /* 0x000fe4000bfa5350 */
[----:B------:R-:W-:Y:S02]  /*3fa0*/  ULEA UR4, UR37, UR4, 0x18 ;  /* 0x0000000425047291 */ /* 0x000fe4000f8ec0ff */
[----:B------:R-:W-:Y:S02]  /*3fb0*/  UISETP.NE.AND.EX UP6, UPT, UR15, URZ, UPT, UP6 ;  /* 0x000000ff0f00728c */ /* 0x000fe4000bfc5360 */
[----:B------:R-:W1:Y:S08]  /*3fc0*/  LDC.64 R28, c[0x0][0x348] ;  /* 0x0000d200ff1c7b82 */ /* 0x000e700000000a00 */
[----:B------:R-:W4:Y:S08]  /*3fd0*/  LDC.64 R14, c[0x0][0xb10] ;  /* 0x0002c400ff0e7b82 */ /* 0x000f300000000a00 */
[----:B------:R-:W1:Y:S08]  /*3fe0*/  LDC.64 R6, c[0x0][0xb18] ;  /* 0x0002c600ff067b82 */ /* 0x000e700000000a00 */
[----:B------:R-:W1:Y:S08]  /*3ff0*/  LDC.64 R4, c[0x0][0xb28] ;  /* 0x0002ca00ff047b82 */ /* 0x000e700000000a00 */
[----:B--23--:R-:W1:Y:S02]  /*4000*/  LDC R21, c[0x0][0x374] ;  /* 0x0000dd00ff157b82 */ /* 0x00ce640000000800 */
.L_x_83:
[C---:B------:R-:W-:Y:S02]  /*4010*/  LEA R0, R26.reuse, UR4, 0x3 ;  /* 0x000000041a007c11 */ /* 0x040fe4000f8e18ff */
[----:B------:R-:W-:Y:S02]  /*4020*/  SHF.L.U32 R2, R25, 0x1f, RZ ;  /* 0x0000001f19027819 */ /* 0x000fe400000006ff */
[----:B------:R-:W-:Y:S02]  /*4030*/  LEA R16, R26, UR4, 0x4 ;  /* 0x000000041a107c11 */ /* 0x000fe4000f8e20ff */
[----:B------:R-:W2:Y:S02]  /*4040*/  SYNCS.PHASECHK.TRANS64.TRYWAIT P0, [R0+URZ+0xe0], R2 ;  /* 0x0000e002000075a7 */ /* 0x000ea400080011ff */
[----:B--2---:R-:W-:Y:S05]  /*4050*/  @!P0 BRA `(.L_x_76) ;  /* 0x0000003c00348947 */ /* 0x004fea0003800000 */
.L_x_155:
[----:B------:R-:W-:Y:S01]  /*4060*/  ISETP.GE.AND P0, PT, R60, 0x1, PT ;  /* 0x000000013c00780c */ /* 0x000fe20003f06270 */
[----:B------:R-:W3:Y:S01]  /*4070*/  LDS.128 R16, [R16+0x170] ;  /* 0x0001700010107984 */ /* 0x000ee20000000c00 */
[----:B------:R-:W-:Y:S01]  /*4080*/  ISETP.NE.U32.AND P3, PT, RZ, UR14, PT ;  /* 0x0000000eff007c0c */ /* 0x000fe2000bf65070 */
[----:B--2---:R-:W-:Y:S03]  /*4090*/  VIADD R0, R0, 0xf0 ;  /* 0x000000f000007836 */ /* 0x004fe60000000000 */
[----:B------:R-:W-:Y:S01]  /*40a0*/  ISETP.NE.AND.EX P3, PT, RZ, UR15, PT, P3 ;  /* 0x0000000fff007c0c */ /* 0x000fe2000bf65330 */
[----:B------:R-:W-:Y:S01]  /*40b0*/  @!PT LDS RZ, [RZ] ;  /* 0x00000000fffff984 */ /* 0x000fe20000000800 */
[----:B------:R-:W-:Y:S01]  /*40c0*/  @!PT LDS RZ, [RZ] ;  /* 0x00000000fffff984 */ /* 0x000fe20000000800 */
[----:B------:R-:W-:Y:S01]  /*40d0*/  @!PT LDS RZ, [RZ] ;  /* 0x00000000fffff984 */ /* 0x000fe20000000800 */
[----:B------:R-:W-:Y:S01]  /*40e0*/  @!PT LDS RZ, [RZ] ;  /* 0x00000000fffff984 */ /* 0x000fe20000000800 */
[----:B------:R2:W-:Y:S06]  /*40f0*/  MEMBAR.ALL.CTA ;  /* 0x0000000000007992 */ /* 0x0005ec0000008000 */
[----:B--2---:R-:W2:Y:S01]  /*4100*/  FENCE.VIEW.ASYNC.S ;  /* 0x00000000000073c6 */ /* 0x004ea20000000000 */
[----:B------:R-:W-:Y:S04]  /*4110*/  PRMT R0, RZ, 0x654, R0 ;  /* 0x00000654ff007816 */ /* 0x000fe80000000000 */
[----:B--2---:R2:W-:Y:S01]  /*4120*/  SYNCS.ARRIVE.TRANS64.RED.A1T0 RZ, [R0+URZ], RZ ;  /* 0x000000ff00ff79a7 */ /* 0x0045e200081004ff */
[----:B---3--:R-:W-:Y:S11]  /*4130*/  LOP3.LUT P4, RZ, R18, 0x1, RZ, 0xc0, !PT ;  /* 0x0000000112ff7812 */ /* 0x008ff6000788c0ff */
[----:B------:R-:W-:Y:S02]  /*4140*/  @!UPT UIADD3 URZ, UPT, UPT, URZ, URZ, URZ ;  /* 0x000000fffffff290 */ /* 0x000fe4000fffe0ff */
[----:B------:R-:W-:Y:S02]  /*4150*/  @P4 MOV R11, R16 ;  /* 0x00000010000b4202 */ /* 0x000fe40000000f00 */
[----:B------:R-:W-:Y:S01]  /*4160*/  @P4 LOP3.LUT R10, R17, 0xffff, RZ, 0xc0, !PT ;  /* 0x0000ffff110a4812 */ /* 0x000fe200078ec0ff */
[----:B--2---:R-:W-:Y:S06]  /*4170*/  @!P0 BRA `(.L_x_77) ;  /* 0x0000000000a48947 */ /* 0x004fec0003800000 */
[-C--:B-1----:R-:W-:Y:S01]  /*4180*/  IMAD.HI.U32 R0, R21, R7.reuse, RZ ;  /* 0x0000000715007227 */ /* 0x082fe200078e00ff */
[----:B------:R-:W-:Y:S02]  /*4190*/  ISETP.NE.AND P0, PT, R6, 0x1, PT ;  /* 0x000000010600780c */ /* 0x000fe40003f05270 */
[----:B------:R-:W-:Y:S01]  /*41a0*/  ISETP.NE.AND P2, PT, R60, 0x1, PT ;  /* 0x000000013c00780c */ /* 0x000fe20003f45270 */
[----:B----4-:R-:W-:Y:S01]  /*41b0*/  IMAD.HI.U32 R9, R22, R14, RZ ;  /* 0x0000000e16097227 */ /* 0x010fe200078e00ff */
[----:B------:R-:W-:Y:S02]  /*41c0*/  SHF.R.U32.HI R0, RZ, R20, R0 ;  /* 0x00000014ff007219 */ /* 0x000fe40000011600 */
[----:B------:R-:W-:Y:S01]  /*41d0*/  ISETP.NE.AND P5, PT, R3, 0x1, PT ;  /* 0x000000010300780c */ /* 0x000fe20003fa5270 */
[----:B------:R-:W-:Y:S01]  /*41e0*/  IMAD.HI.U32 R13, R10, R7, RZ ;  /* 0x000000070a0d7227 */ /* 0x000fe200078e00ff */
[----:B------:R-:W-:Y:S02]  /*41f0*/  SHF.R.U32.HI R9, RZ, R15, R9 ;  /* 0x0000000fff097219 */ /* 0x000fe40000011609 */
[----:B------:R-:W-:Y:S01]  /*4200*/  SEL R0, R21, R0, !P0 ;  /* 0x0000000015007207 */ /* 0x000fe20004000000 */
[----:B------:R-:W-:Y:S01]  /*4210*/  IMAD.HI.U32 R12, R11, R14, RZ ;  /* 0x0000000e0b0c7227 */ /* 0x000fe200078e00ff */
[----:B------:R-:W-:Y:S03]  /*4220*/  SEL R9, R22, R9, !P5 ;  /* 0x0000000916097207 */ /* 0x000fe60006800000 */
[-C--:B------:R-:W-:Y:S01]  /*4230*/  IMAD.HI.U32 R8, R0, R4.reuse, RZ ;  /* 0x0000000400087227 */ /* 0x080fe200078e00ff */
[----:B------:R-:W-:Y:S03]  /*4240*/  SHF.R.U32.HI R12, RZ, R15, R12 ;  /* 0x0000000fff0c7219 */ /* 0x000fe6000001160c */
[----:B------:R-:W-:Y:S01]  /*4250*/  IMAD.HI.U32 R2, R9, R4, RZ ;  /* 0x0000000409027227 */ /* 0x000fe200078e00ff */
[-C--:B------:R-:W-:Y:S02]  /*4260*/  @P2 SHF.R.U32.HI R0, RZ, R5.reuse, R8 ;  /* 0x00000005ff002219 */ /* 0x080fe40000011608 */
[----:B------:R-:W-:Y:S02]  /*4270*/  SHF.R.U32.HI R8, RZ, R20, R13 ;  /* 0x00000014ff087219 */ /* 0x000fe4000001160d */
[----:B------:R-:W-:Y:S01]  /*4280*/  @P2 SHF.R.U32.HI R9, RZ, R5, R2 ;  /* 0x00000005ff092219 */ /* 0x000fe20000011602 */
[----:B------:R-:W-:Y:S01]  /*4290*/  IMAD R0, R60, R0, RZ ;  /* 0x000000003c007224 */ /* 0x000fe200078e02ff */
[----:B------:R-:W-:Y:S02]  /*42a0*/  SEL R8, R10, R8, !P0 ;  /* 0x000000080a087207 */ /* 0x000fe40004000000 */
[----:B------:R-:W-:Y:S01]  /*42b0*/  SEL R2, R11, R12, !P5 ;  /* 0x0000000c0b027207 */ /* 0x000fe20006800000 */
[----:B------:R-:W-:Y:S01]  /*42c0*/  IMAD R12, R60, R9, RZ ;  /* 0x000000093c0c7224 */ /* 0x000fe200078e02ff */
[C---:B------:R-:W-:Y:S01]  /*42d0*/  ISETP.GE.AND P0, PT, R8.reuse, R0, PT ;  /* 0x000000000800720c */ /* 0x040fe20003f06270 */
[----:B------:R-:W-:Y:S03]  /*42e0*/  IMAD.HI.U32 R0, R8, R4, RZ ;  /* 0x0000000408007227 */ /* 0x000fe600078e00ff */
[----:B------:R-:W-:Y:S02]  /*42f0*/  ISETP.GE.OR P0, PT, R2, R12, P0 ;  /* 0x0000000c0200720c */ /* 0x000fe40000706670 */
[-C--:B------:R-:W-:Y:S04]  /*4300*/  SHF.R.U32.HI R0, RZ, R5.reuse, R0 ;  /* 0x00000005ff007219 */ /* 0x080fe80000011600 */
[----:B------:R-:W-:Y:S05]  /*4310*/  SEL R13, R8, R0, !P2 ;  /* 0x00000000080d7207 */ /* 0x000fea0005000000 */
[----:B------:R-:W-:Y:S02]  /*4320*/  IMAD.MOV R12, RZ, RZ, -R13 ;  /* 0x000000ffff0c7224 */ /* 0x000fe400078e0a0d */
[----:B------:R-:W-:Y:S04]  /*4330*/  @!P0 IMAD.HI.U32 R0, R2, R4, RZ ;  /* 0x0000000402008227 */ /* 0x000fe800078e00ff */
[----:B------:R-:W-:Y:S01]  /*4340*/  IMAD R12, R60, R12, R8 ;  /* 0x0000000c3c0c7224 */ /* 0x000fe200078e0208 */
[----:B------:R-:W-:Y:S04]  /*4350*/  @!P0 SHF.R.U32.HI R0, RZ, R5, R0 ;  /* 0x00000005ff008219 */ /* 0x000fe80000011600 */
[----:B------:R-:W-:Y:S04]  /*4360*/  @!P0 SEL R0, R2, R0, !P2 ;  /* 0x0000000002008207 */ /* 0x000fe80005000000 */
[----:B------:R-:W-:Y:S01]  /*4370*/  @!P0 IADD3 R13, PT, PT, R13, -R0, RZ ;  /* 0x800000000d0d8210 */ /* 0x000fe20007ffe0ff */
[----:B------:R-:W-:Y:S01]  /*4380*/  @!P0 IMAD R0, R9, R12, R0 ;  /* 0x0000000c09008224 */ /* 0x000fe200078e0200 */
[----:B------:R-:W-:Y:S01]  /*4390*/  IADD3 R9, PT, PT, -R8, RZ, RZ ;  /* 0x000000ff08097210 */ /* 0x000fe20007ffe1ff */
[--C-:B------:R-:W-:Y:S02]  /*43a0*/  IMAD.MOV R12, RZ, RZ, -R2.reuse ;  /* 0x000000ffff0c7224 */ /* 0x100fe400078e0a02 */
[----:B------:R-:W-:Y:S02]  /*43b0*/  @!P0 IMAD R8, R13, R60, R2 ;  /* 0x0000003c0d088224 */ /* 0x000fe400078e0202 */
[----:B------:R-:W-:Y:S02]  /*43c0*/  @!P0 IMAD.MOV.U32 R2, RZ, RZ, R0 ;  /* 0x000000ffff028224 */ /* 0x000fe400078e0000 */
[----:B------:R-:W-:Y:S02]  /*43d0*/  IMAD R11, R3, R12, R11 ;  /* 0x0000000c030b7224 */ /* 0x000fe400078e020b */
[----:B------:R-:W-:Y:S02]  /*43e0*/  IMAD R10, R6, R9, R10 ;  /* 0x00000009060a7224 */ /* 0x000fe400078e020a */
[----:B------:R-:W-:Y:S02]  /*43f0*/  IMAD R11, R2, R3, R11 ;  /* 0x00000003020b7224 */ /* 0x000fe400078e020b */
[----:B------:R-:W-:Y:S02]  /*4400*/  IMAD R10, R8, R6, R10 ;  /* 0x00000006080a7224 */ /* 0x000fe400078e020a */
.L_x_77:
[----:B------:R-:W-:Y:S05]  /*4410*/  BRA.U UP1, `(.L_x_78) ;  /* 0x0000000101107547 */ /* 0x000fea000b800000 */
[----:B------:R-:W-:Y:S04]  /*4420*/  MOV R2, UR7 ;  /* 0x0000000700027c02 */ /* 0x000fe80008000f00 */
[----:B------:R-:W-:Y:S04]  /*4430*/  SHF.L.U32 R2, R2, 0x1f, RZ ;  /* 0x0000001f02027819 */ /* 0x000fe800000006ff */
[----:B------:R-:W2:Y:S02]  /*4440*/  SYNCS.PHASECHK.TRANS64.TRYWAIT P0, [UR4+0xd8], R2 ;  /* 0x0000d802ff0075a7 */ /* 0x000ea40008001104 */
[----:B--2---:R-:W-:Y:S05]  /*4450*/  @!P0 BRA `(.L_x_79) ;  /* 0x0000003800488947 */ /* 0x004fea0003800000 */
.L_x_78:
[----:B------:R-:W-:Y:S05]  /*4460*/  BRA.U !UP6, `(.L_x_80) ;  /* 0x000000010e347547 */ /* 0x000fea000b800000 */
[----:B------:R-:W-:Y:S01]  /*4470*/  UPLOP3.LUT UP0, UPT, UPT, UPT, UP5, 0x80, 0x8 ;  /* 0x000000000008789c */ /* 0x000fe20003f0f050 */
[----:B--2---:R-:W-:Y:S02]  /*4480*/  HFMA2 R0, -RZ, RZ, 0, 5.9604644775390625e-08 ;  /* 0x00000001ff007431 */ /* 0x004fe400000001ff */
[----:B------:R-:W-:Y:S03]  /*4490*/  IMAD.MOV.U32 R110, RZ, RZ, 0x1 ;  /* 0x00000001ff6e7424 */ /* 0x000fe600078e00ff */
[----:B------:R-:W-:Y:S05]  /*44a0*/  PLOP3.LUT P0, PT, PT, PT, UP0, 0x80, 0x8 ;  /* 0x000000000008781c */ /* 0x000fea0003f0f008 */
[----:B------:R-:W2:Y:S01]  /*44b0*/  @UP0 LDCU.64 UR8, c[0x0][0x888] ;  /* 0x00011100ff0807ac */ /* 0x000ea20008000a00 */
[----:B------:R-:W-:Y:S07]  /*44c0*/  @UP0 UIMAD UR5, UR36, UR14, URZ ;  /* 0x0000000e240502a4 */ /* 0x000fee000f8e02ff */
[----:B------:R-:W-:Y:S01]  /*44d0*/  @!P0 PRMT R110, R0, 0x7610, R110 ;  /* 0x00007610006e8816 */ /* 0x000fe2000000006e */
[----:B--2---:R-:W-:Y:S03]  /*44e0*/  @UP0 UIMAD.WIDE UR8, UR5, 0x4, UR8 ;  /* 0x00000004050808a5 */ /* 0x004fe6000f8e0208 */
[----:B------:R-:W2:Y:S03]  /*44f0*/  @!UP0 LDCU UR5, c[0x0][0x880] ;  /* 0x00011000ff0587ac */ /* 0x000ea60008000800 */
[----:B------:R-:W-:Y:S01]  /*4500*/  IMAD.U32 R8, RZ, RZ, UR8 ;  /* 0x00000008ff087e24 */ /* 0x000fe2000f8e00ff */
[----:B------:R-:W-:Y:S05]  /*4510*/  MOV R9, UR9 ;  /* 0x0000000900097c02 */ /* 0x000fea0008000f00 */
[----:B-----5:R3:W5:Y:S02]  /*4520*/  @P0 LDG.E R67, desc[UR46][R8.64] ;  /* 0x0000002e08430981 */ /* 0x020764000c1e1900 */
[----:B--23--:R-:W-:Y:S07]  /*4530*/  @!P0 IMAD.U32 R67, RZ, RZ, UR5 ;  /* 0x00000005ff438e24 */ /* 0x00cfee000f8e00ff */
.L_x_80:
[----:B-----5:R-:W-:Y:S01]  /*4540*/  @!P3 FSETP.EQ.AND P2, PT, R67, RZ, PT ;  /* 0x000000ff4300b20b */ /* 0x020fe20003f42000 */
[----:B------:R-:W-:Y:S01]  /*4550*/  @!UPT UIADD3 URZ, UPT, UPT, URZ, URZ, URZ ;  /* 0x000000fffffff290 */ /* 0x000fe2000fffe0ff */
[----:B------:R-:W-:Y:S11]  /*4560*/  @!P3 BRA `(.L_x_81) ;  /* 0x000000000014b947 */ /* 0x000ff60003800000 */
[----:B------:R-:W-:Y:S02]  /*4570*/  LOP3.LUT P0, RZ, R110, 0xff, RZ, 0xc0, !PT ;  /* 0x000000ff6eff7812 */ /* 0x000fe4000780c0ff */
[----:B------:R-:W-:Y:S04]  /*4580*/  PLOP3.LUT P2, PT, PT, PT, UP0, 0x80, 0x8 ;  /* 0x000000000008781c */ /* 0x000fe80003f4f008 */
[----:B------:R-:W-:Y:S07]  /*4590*/  PLOP3.LUT P2, PT, P2, PT, PT, 0x8, 0x80 ;  /* 0x000000000080781c */ /* 0x000fee000174e170 */
[----:B------:R-:W-:Y:S11]  /*45a0*/  @P0 FSETP.EQ.AND P2, PT, R67, RZ, PT ;  /* 0x000000ff4300020b */ /* 0x000ff60003f42000 */
[----:B------:R-:W-:Y:S02]  /*45b0*/  @!UPT UIADD3 URZ, UPT, UPT, URZ, URZ, URZ ;  /* 0x000000fffffff290 */ /* 0x000fe4000fffe0ff */
.L_x_81:
[----:B------:R-:W3:Y:S01]  /*45c0*/  LDC.64 R8, c[0x0][0xb10] ;  /* 0x0002c400ff087b82 */ /* 0x000ee20000000a00 */
[----:B------:R-:W-:Y:S01]  /*45d0*/  ULEA UR13, UR6, UR4, 0x3 ;  /* 0x00000004060d7291 */ /* 0x000fe2000f8e18ff */
[----:B------:R-:W-:Y:S01]  /*45e0*/  SHF.L.U32 R30, R27, 0x1f, RZ ;  /* 0x0000001f1b1e7819 */ /* 0x000fe200000006ff */
[----:B------:R-:W-:Y:S01]  /*45f0*/  VIADD R26, R26, 0x1 ;  /* 0x000000011a1a7836 */ /* 0x000fe20000000000 */
[----:B------:R-:W-:Y:S04]  /*4600*/  @P4 SHF.R.U32.HI R24, RZ, 0x10, R17 ;  /* 0x00000010ff184819 */ /* 0x000fe80000011611 */
[----:B------:R-:W5:Y:S02]  /*4610*/  LDC.64 R12, c[0x0][0xb18] ;  /* 0x0002c600ff0c7b82 */ /* 0x000f640000000a00 */
[----:B------:R-:W1:Y:S01]  /*4620*/  SYNCS.PHASECHK.TRANS64.TRYWAIT P5, [UR13+0xc0], R30 ;  /* 0x0000c01eff0075a7 */ /* 0x000e6200080a110d */
[C---:B---3--:R-:W-:Y:S05]  /*4630*/  @!P1 IMAD.HI.U32 R8, R11.reuse, R8, RZ ;  /* 0x000000080b089227 */ /* 0x048fea00078e00ff */
[----:B--2---:R-:W2:Y:S01]  /*4640*/  @!P1 LDC R0, c[0x0][0xb20] ;  /* 0x0002c800ff009b82 */ /* 0x004ea20000000800 */
[----:B------:R-:W-:Y:S01]  /*4650*/  @!P1 SHF.R.U32.HI R8, RZ, R9, R8 ;  /* 0x00000009ff089219 */ /* 0x000fe20000011608 */
[----:B-----5:R-:W-:Y:S01]  /*4660*/  @!P1 IMAD.HI.U32 R13, R10, R13, RZ ;  /* 0x0000000d0a0d9227 */ /* 0x020fe200078e00ff */
[----:B------:R-:W-:Y:S05]  /*4670*/  @!P1 ISETP.NE.AND P0, PT, R12, 0x1, PT ;  /* 0x000000010c00980c */ /* 0x000fea0003f05270 */
[----:B------:R-:W3:Y:S01]  /*4680*/  @!P1 LDC R2, c[0x0][0xb0c] ;  /* 0x0002c300ff029b82 */ /* 0x000ee20000000800 */
[----:B--2---:R-:W-:Y:S02]  /*4690*/  @!P1 SHF.R.U32.HI R0, RZ, R0, R13 ;  /* 0x00000000ff009219 */ /* 0x004fe4000001160d */
[----:B---3--:R-:W-:Y:S02]  /*46a0*/  @!P1 ISETP.NE.AND P3, PT, R2, 0x1, PT ;  /* 0x000000010200980c */ /* 0x008fe40003f65270 */
[----:B------:R-:W-:Y:S02]  /*46b0*/  @!P1 SEL R9, R10, R0, !P0 ;  /* 0x000000000a099207 */ /* 0x000fe40004000000 */
[----:B------:R-:W-:Y:S02]  /*46c0*/  ELECT P0, URZ, PT ;  /* 0x0000000000ff782f */ /* 0x000fe40003800000 */
[----:B------:R-:W-:Y:S05]  /*46d0*/  @!P1 SEL R8, R11, R8, !P3 ;  /* 0x000000080b089207 */ /* 0x000fea0005800000 */
[----:B------:R-:W-:Y:S02]  /*46e0*/  @!P1 IMAD.IADD R0, R9, 0x1, -R8 ;  /* 0x0000000109009824 */ /* 0x000fe400078e0a08 */
[----:B------:R-:W-:Y:S02]  /*46f0*/  @!P1 IMAD.IADD R8, R8, 0x1, -R9 ;  /* 0x0000000108089824 */ /* 0x000fe400078e0a09 */
[----:B------:R-:W-:Y:S02]  /*4700*/  @!P1 IMAD R11, R0, R2, R11 ;  /* 0x00000002000b9224 */ /* 0x000fe400078e020b */
[----:B------:R-:W-:Y:S01]  /*4710*/  @!P1 IMAD R10, R8, R12, R10 ;  /* 0x0000000c080a9224 */ /* 0x000fe200078e020a */
[----:B-1----:R-:W-:Y:S06]  /*4720*/  @!P5 BRA `(.L_x_82) ;  /* 0x0000003400acd947 */ /* 0x002fec0003800000 */
.L_x_158:
[----:B------:R-:W-:Y:S01]  /*4730*/  UIADD3 UR41, UPT, UPT, UR13, 0xb0, URZ ;  /* 0x000000b00d297890 */ /* 0x000fe2000fffe0ff */
[----:B------:R-:W-:Y:S01]  /*4740*/  PLOP3.LUT P0, PT, P2, P0, PT, 0xf2, 0x2f ;  /* 0x00000000002f781c */ /* 0x000fe20001701e72 */
[----:B------:R-:W-:Y:S01]  /*4750*/  UMOV UR22, 0x0 ;  /* 0x0000000000167882 */ /* 0x000fe20000000000 */
[----:B------:R-:W-:Y:S01]  /*4760*/  UMOV UR23, 0x10000000 ;  /* 0x1000000000177882 */ /* 0x000fe20000000000 */
[----:B------:R-:W-:Y:S01]  /*4770*/  UPRMT UR21, UR37, 0x654, UR41 ;  /* 0x0000065425157896 */ /* 0x000fe20008000029 */
[----:B------:R-:W-:Y:S02]  /*4780*/  UMOV UR44, UR36 ;  /* 0x00000024002c7c82 */ /* 0x000fe40008000000 */
[----:B------:R-:W-:Y:S01]  /*4790*/  UMOV UR33, UR41 ;  /* 0x0000002900217c82 */ /* 0x000fe20008000000 */
[----:B------:R-:W-:Y:S01]  /*47a0*/  UMOV UR28, UR36 ;  /* 0x00000024001c7c82 */ /* 0x000fe20008000000 */
[----:B------:R-:W-:Y:S01]  /*47b0*/  UMOV UR25, UR41 ;  /* 0x0000002900197c82 */ /* 0x000fe20008000000 */
[----:B------:R-:W-:Y:S01]  /*47c0*/  UMOV UR20, UR36 ;  /* 0x0000002400147c82 */ /* 0x000fe20008000000 */
[----:B------:R-:W-:Y:S01]  /*47d0*/  UMOV UR17, UR41 ;  /* 0x0000002900117c82 */ /* 0x000fe20008000000 */
[----:B------:R-:W-:Y:S02]  /*47e0*/  UMOV UR12, UR36 ;  /* 0x00000024000c7c82 */ /* 0x000fe40008000000 */
[----:B------:R-:W-:Y:S01]  /*47f0*/  @!P0 IADD3 R2, P2, PT, R28, 0x580, RZ ;  /* 0x000005801c028810 */ /* 0x000fe20007f5e0ff */
[----:B------:R-:W-:Y:S01]  /*4800*/  @!P0 IMAD R108, R108, 0x50, RZ ;  /* 0x000000506c6c8824 */ /* 0x000fe200078e02ff */
[----:B------:R-:W-:Y:S01]  /*4810*/  VOTEU.ALL UP1, P0 ;  /* 0x0000000000ff7886 */ /* 0x000fe20000020000 */
[----:B------:R-:W-:Y:S01]  /*4820*/  VOTEU.ALL UP3, P0 ;  /* 0x0000000000ff7886 */ /* 0x000fe20000060000 */
[----:B------:R-:W-:Y:S01]  /*4830*/  @!P0 R2UR UR9, R2 ;  /* 0x00000000020982ca */ /* 0x000fe200000e0000 */
[----:B-1----:R-:W-:Y:S01]  /*4840*/  @!P0 IMAD.X R0, RZ, RZ, R29, P2 ;  /* 0x000000ffff008224 */ /* 0x002fe200010e061d */
[----:B------:R-:W-:Y:S01]  /*4850*/  VOTEU.ALL UP4, P0 ;  /* 0x0000000000ff7886 */ /* 0x000fe20000080000 */
[----:B------:R-:W-:Y:S01]  /*4860*/  @!P0 IMAD.SHL.U32 R109, R109, 0x40, RZ ;  /* 0x000000406d6d8824 */ /* 0x000fe200078e00ff */
[----:B------:R-:W-:Y:S01]  /*4870*/  @!P0 R2UR UR42, R108 ;  /* 0x000000006c2a82ca */ /* 0x000fe200000e0000 */
[----:B------:R-:W-:Y:S01]  /*4880*/  VOTEU.ALL UP2, P0 ;  /* 0x0000000000ff7886 */ /* 0x000fe20000040000 */
[----:B------:R-:W-:Y:S01]  /*4890*/  @!P0 R2UR UR8, R0 ;  /* 0x00000000000882ca */ /* 0x000fe200000e0000 */
[----:B------:R-:W-:Y:S01]  /*48a0*/  @!UP4 UIMAD UR5, UR6, 0x2800, UR4 ;  /* 0x000028000605c8a4 */ /* 0x000fe2000f8e0204 */
[----:B------:R-:W-:Y:S01]  /*48b0*/  @!P0 R2UR UR43, R109 ;  /* 0x000000006d2b82ca */ /* 0x000fe200000e0000 */
[----:B------:R-:W-:Y:S02]  /*48c0*/  IMAD.IADD R108, R10, 0x1, R106 ;  /* 0x000000010a6c7824 */ /* 0x000fe400078e026a */
[----:B------:R-:W-:Y:S01]  /*48d0*/  @!UP4 UIADD3 UR40, UPT, UPT, UR5, 0x200, URZ ;  /* 0x000002000528c890 */ /* 0x000fe2000fffe0ff */
[----:B------:R-:W-:Y:S01]  /*48e0*/  IMAD.IADD R109, R11, 0x1, R107 ;  /* 0x000000010b6d7824 */ /* 0x000fe200078e026b */
[----:B------:R-:W-:Y:S01]  /*48f0*/  @!UP4 UIADD3 UR32, UPT, UPT, UR5, 0xa00, URZ ;  /* 0x00000a000520c890 */ /* 0x000fe2000fffe0ff */
[----:B------:R-:W-:Y:S01]  /*4900*/  IMAD.U32 R8, RZ, RZ, UR9 ;  /* 0x00000009ff087e24 */ /* 0x000fe2000f8e00ff */
[----:B------:R-:W-:Y:S02]  /*4910*/  @!UP4 UIADD3 UR24, UPT, UPT, UR5, 0x1200, URZ ;  /* 0x000012000518c890 */ /* 0x000fe4000fffe0ff */
[----:B------:R-:W-:Y:S02]  /*4920*/  @!UP4 UIADD3 UR34, UPT, UPT, UR42, 0x10, URZ ;  /* 0x000000102a22c890 */ /* 0x000fe4000fffe0ff */
[----:B------:R-:W-:Y:S01]  /*4930*/  IMAD.U32 R9, RZ, RZ, UR8 ;  /* 0x00000008ff097e24 */ /* 0x000fe2000f8e00ff */
[----:B------:R-:W-:Y:S01]  /*4940*/  @!P0 R2UR UR30, R8 ;  /* 0x00000000081e82ca */ /* 0x000fe200000e0000 */
[----:B------:R-:W-:Y:S01]  /*4950*/  UMOV UR35, UR43 ;  /* 0x0000002b00237c82 */ /* 0x000fe20008000000 */
[----:B------:R-:W-:Y:S02]  /*4960*/  @!UP4 UIADD3 UR26, UPT, UPT, UR42, 0x20, URZ ;  /* 0x000000202a1ac890 */ /* 0x000fe4000fffe0ff */
[----:B------:R-:W-:Y:S01]  /*4970*/  @!P0 R2UR UR31, R9 ;  /* 0x00000000091f82ca */ /* 0x000fe200000e0000 */
[----:B------:R-:W-:Y:S01]  /*4980*/  UMOV UR27, UR43 ;  /* 0x0000002b001b7c82 */ /* 0x000fe20008000000 */
[----:B------:R-:W-:Y:S02]  /*4990*/  @!UP4 UIADD3 UR18, UPT, UPT, UR42, 0x30, URZ ;  /* 0x000000302a12c890 */ /* 0x000fe4000fffe0ff */
[----:B------:R-:W-:Y:S01]  /*49a0*/  @!UP4 UIADD3 UR16, UPT, UPT, UR5, 0x1a00, URZ ;  /* 0x00001a000510c890 */ /* 0x000fe2000fffe0ff */
[----:B------:R-:W-:Y:S01]  /*49b0*/  UMOV UR19, UR43 ;  /* 0x0000002b00137c82 */ /* 0x000fe20008000000 */
[----:B------:R-:W-:Y:S02]  /*49c0*/  @!UP4 UIADD3 UR10, UPT, UPT, UR42, 0x40, URZ ;  /* 0x000000402a0ac890 */ /* 0x000fe4000fffe0ff */
[----:B------:R-:W-:Y:S01]  /*49d0*/  @!UP4 UIADD3 UR8, UPT, UPT, UR5, 0x2200, URZ ;  /* 0x000022000508c890 */ /* 0x000fe2000fffe0ff */
[----:B------:R-:W-:Y:S01]  /*49e0*/  UMOV UR9, UR41 ;  /* 0x0000002900097c82 */ /* 0x000fe20008000000 */
[----:B------:R-:W-:Y:S03]  /*49f0*/  UMOV UR11, UR43 ;  /* 0x0000002b000b7c82 */ /* 0x000fe60008000000 */
[----:B------:R-:W-:Y:S01]  /*4a00*/  @!UP1 UTMALDG.3D [UR40], [UR30], desc[UR22] ;  /* 0x000016281e0095b4 */ /* 0x000fe20008011000 */
[----:B------:R-:W-:Y:S01]  /*4a10*/  VOTEU.ALL UP1, P0 ;  /* 0x0000000000ff7886 */ /* 0x000fe20000020000 */
[----:B------:R1:W-:Y:S01]  /*4a20*/  @!UP3 UTMALDG.3D [UR32], [UR30], desc[UR22] ;  /* 0x000016201e00b5b4 */ /* 0x0003e20008011000 */
[----:B------:R2:W-:Y:S01]  /*4a30*/  @!UP2 UTMALDG.3D [UR24], [UR30], desc[UR22] ;  /* 0x000016181e00a5b4 */ /* 0x0005e20008011000 */
[----:B------:R-:W-:Y:S02]  /*4a40*/  VOTEU.ALL UP2, P0 ;  /* 0x0000000000ff7886 */ /* 0x000fe40000040000 */
[----:B------:R2:W-:Y:S03]  /*4a50*/  @!UP1 UTMALDG.3D [UR16], [UR30], desc[UR22] ;  /* 0x000016101e0095b4 */ /* 0x0005e60008011000 */
[----:B------:R2:W-:Y:S01]  /*4a60*/  @!UP2 UTMALDG.3D [UR8], [UR30], desc[UR22] ;  /* 0x000016081e00a5b4 */ /* 0x0005e20008011000 */
[----:B------:R2:W-:Y:S01]  /*4a70*/  @!P0 SYNCS.ARRIVE.TRANS64.RED.A0TR RZ, [UR13+0xb0], R23 ;  /* 0x0000b017ffff89a7 */ /* 0x0005e2000830040d */
[C---:B------:R-:W-:Y:S04]  /*4a80*/  ISETP.NE.AND P0, PT, R26.reuse, 0x2, PT ;  /* 0x000000021a00780c */ /* 0x040fe80003f05270 */
[----:B------:R-:W-:Y:S02]  /*4a90*/  SEL R0, RZ, 0x1, P0 ;  /* 0x00000001ff007807 */ /* 0x000fe40000000000 */
[----:B------:R-:W-:Y:S02]  /*4aa0*/  SEL R26, R26, RZ, P0 ;  /* 0x000000ff1a1a7207 */ /* 0x000fe40000000000 */
[----:B------:R-:W-:Y:S02]  /*4ab0*/  LOP3.LUT R25, R25, R0, RZ, 0x3c, !PT ;  /* 0x0000000019197212 */ /* 0x000fe400078e3cff */
[----:B-1----:R-:W-:Y:S01]  /*4ac0*/  @P4 R2UR UR36, R24 ;  /* 0x00000000182442ca */ /* 0x002fe200000e0000 */
[----:B------:R-:W-:Y:S01]  /*4ad0*/  SYNCS.ARRIVE.TRANS64.RED.A1T0 RZ, [UR21], RZ ;  /* 0x000000ffffff79a7 */ /* 0x000fe20008100415 */
[----:B------:R-:W-:Y:S04]  /*4ae0*/  UIADD3 UR21, UPT, UPT, UR6, 0x1, URZ ;  /* 0x0000000106157890 */ /* 0x000fe8000fffe0ff */
[----:B------:R-:W-:Y:S04]  /*4af0*/  UISETP.NE.AND UP1, UPT, UR21, 0x2, UPT ;  /* 0x000000021500788c */ /* 0x000fe8000bf25270 */
[----:B------:R-:W-:Y:S02]  /*4b00*/  USEL UR13, URZ, 0x1, UP1 ;  /* 0x00000001ff0d7887 */ /* 0x000fe40008800000 */
[----:B------:R-:W-:Y:S02]  /*4b10*/  USEL UR6, UR21, URZ, UP1 ;  /* 0x000000ff15067287 */ /* 0x000fe40008800000 */
[----:B------:R-:W-:Y:S02]  /*4b20*/  UPLOP3.LUT UP1, UPT, UPT, UPT, UPT, 0x80, 0x8 ;  /* 0x000000000008789c */ /* 0x000fe40003f2f070 */
[----:B------:R-:W-:Y:S01]  /*4b30*/  LOP3.LUT R27, R27, UR13, RZ, 0x3c, !PT ;  /* 0x0000000d1b1b7c12 */ /* 0x000fe2000f8e3cff */
[----:B--2---:R-:W-:Y:S08]  /*4b40*/  @P4 BRA `(.L_x_83) ;  /* 0xfffffff400304947 */ /* 0x004ff0000383ffff */
[----:B------:R-:W-:Y:S01]  /*4b50*/  UIADD3 UR5, UPT, UPT, UR4, 0xc0, URZ ;  /* 0x000000c004057890 */ /* 0x000fe2000fffe0ff */
[----:B------:R-:W-:-:S03]  /*4b60*/  SHF.L.U32 R2, R27, 0x1f, RZ ;  /* 0x0000001f1b027819 */ /* 0x000fc600000006ff */
[----:B------:R-:W-:-:S09]  /*4b70*/  ULEA UR4, UR6, UR5, 0x3 ;  /* 0x0000000506047291 */ /* 0x000fd2000f8e18ff */
[----:B------:R-:W1:Y:S02]  /*4b80*/  SYNCS.PHASECHK.TRANS64.TRYWAIT P0, [UR4], R2 ;  /* 0x00000002ff0075a7 */ /* 0x000e640008001104 */
[----:B-1----:R-:W-:Y:S05]  /*4b90*/  @!P0 BRA `(.L_x_84) ;  /* 0x0000003000a88947 */ /* 0x002fea0003800000 */
.L_x_160:
[----:B------:R-:W-:-:S04]  /*4ba0*/  UIADD3 UR6, UPT, UPT, UR6, 0x1, URZ ;  /* 0x0000000106067890 */ /* 0x000fc8000fffe0ff */
[----:B------:R-:W-:-:S04]  /*4bb0*/  UISETP.NE.AND UP0, UPT, UR6, 0x2, UPT ;  /* 0x000000020600788c */ /* 0x000fc8000bf05270 */
[----:B------:R-:W-:Y:S02]  /*4bc0*/  USEL UR4, URZ, 0x1, UP0 ;  /* 0x00000001ff047887 */ /* 0x000fe40008000000 */
[----:B------:R-:W-:-:S04]  /*4bd0*/  USEL UR6, UR6, URZ, UP0 ;  /* 0x000000ff06067287 */ /* 0x000fc80008000000 */
[----:B------:R-:W-:Y:S01]  /*4be0*/  ULEA UR6, UR6, UR5, 0x3 ;  /* 0x0000000506067291 */ /* 0x000fe2000f8e18ff */
[----:B-1----:R-:W-:-:S04]  /*4bf0*/  LOP3.LUT R2, R27, UR4, RZ, 0x3c, !PT ;  /* 0x000000041b027c12 */ /* 0x002fc8000f8e3cff */
[----:B------:R-:W-:Y:S01]  /*4c00*/  SHF.L.U32 R2, R2, 0x1f, RZ ;  /* 0x0000001f02027819 */ /* 0x000fe200000006ff */
[----:B------:R-:W-:-:S07]  /*4c10*/  IMAD.U32 R0, RZ, RZ, UR6 ;  /* 0x00000006ff007e24 */ /* 0x000fce000f8e00ff */
.L_x_85:
[----:B-1----:R1:W2:Y:S02]  /*4c20*/  SYNCS.PHASECHK.TRANS64.TRYWAIT P0, [R0+URZ], R2 ;  /* 0x00000002000075a7 */ /* 0x0022a400080011ff */
[----:B--2---:R-:W-:Y:S05]  /*4c30*/  @!P0 NANOSLEEP.SYNCS 0x989680 ;  /* 0x009896800000895d */ /* 0x004fea0003900000 */
[----:B------:R-:W2:Y:S02]  /*4c40*/  @!P0 SYNCS.PHASECHK.TRANS64 P0, [R0+URZ], R2 ;  /* 0x00000002000085a7 */ /* 0x000ea400080010ff */
[----:B--2---:R-:W-:Y:S05]  /*4c50*/  @P0 EXIT ;  /* 0x000000000000094d */ /* 0x004fea0003800000 */
[----:B------:R-:W-:Y:S05]  /*4c60*/  BRA `(.L_x_85) ;  /* 0xfffffffc00ec7947 */ /* 0x000fea000383ffff */
.L_x_75:
[----:B------:R-:W-:-:S06]  /*4c70*/  UISETP.GE.AND UP1, UPT, UR8, 0x4, UPT ;  /* 0x000000040800788c */ /* 0x000fcc000bf26270 */
[----:B------:R-:W-:-:S13]  /*4c80*/  PLOP3.LUT P0, PT, PT, PT, UP1, 0x80, 0x8 ;  /* 0x000000000008781c */ /* 0x000fda0003f0f018 */
[----:B------:R-:W-:Y:S05]  /*4c90*/  @!P0 EXIT ;  /* 0x000000000000894d */ /* 0x000fea0003800000 */
[----:B------:R-:W-:Y:S01]  /*4ca0*/  BAR.SYNC.DEFER_BLOCKING 0x6, 0xa0 ;  /* 0x0182800000007b1d */ /* 0x000fe20000010000 */
[C---:B------:R-:W-:Y:S01]  /*4cb0*/  IMAD.SHL.U32 R3, R121.reuse, 0x10, RZ ;  /* 0x0000001079037824 */ /* 0x040fe200078e00ff */
[----:B------:R-:W-:Y:S01]  /*4cc0*/  SHF.R.U32.HI R4, RZ, 0x1, R121 ;  /* 0x00000001ff047819 */ /* 0x000fe20000011679 */
[C---:B------:R-:W-:Y:S01]  /*4cd0*/  IMAD.SHL.U32 R2, R121.reuse, 0x8, RZ ;  /* 0x0000000879027824 */ /* 0x040fe200078e00ff */
[----:B------:R-:W-:Y:S01]  /*4ce0*/  CS2R R118, SRZ ;  /* 0x0000000000767805 */ /* 0x000fe2000001ff00 */
[----:B------:R-:W-:Y:S01]  /*4cf0*/  IMAD.U32 R16, R121, 0x10000, RZ ;  /* 0x0001000079107824 */ /* 0x000fe200078e00ff */
[----:B------:R-:W-:Y:S02]  /*4d00*/  UMOV UR40, 0x400 ;  /* 0x0000040000287882 */ /* 0x000fe40000000000 */
[----:B------:R-:W1:Y:S01]  /*4d10*/  LDC R113, c[0x0][0x370] ;  /* 0x0000dc00ff717b82 */ /* 0x000e620000000800 */
[----:B------:R-:W-:Y:S01]  /*4d20*/  ULEA UR40, UR37, UR40, 0x18 ;  /* 0x0000002825287291 */ /* 0x000fe2000f8ec0ff */
[----:B------:R-:W-:Y:S01]  /*4d30*/  LOP3.LUT R5, R3, 0x40, RZ, 0xc0, !PT ;  /* 0x0000004003057812 */ /* 0x000fe200078ec0ff */
[----:B------:R-:W-:Y:S01]  /*4d40*/  IMAD.SHL.U32 R114, R121, 0x2, RZ ;  /* 0x0000000279727824 */ /* 0x000fe200078e00ff */
[----:B------:R-:W-:Y:S01]  /*4d50*/  LOP3.LUT R2, R2, 0x300, RZ, 0xc0, !PT ;  /* 0x0000030002027812 */ /* 0x000fe200078ec0ff */
[----:B------:R-:W-:Y:S01]  /*4d60*/  IMAD.MOV.U32 R120, RZ, RZ, 0x1 ;  /* 0x00000001ff787424 */ /* 0x000fe200078e00ff */
[----:B------:R-:W-:Y:S01]  /*4d70*/  LOP3.LUT R4, R5, 0x8, R4, 0xf8, !PT ;  /* 0x0000000805047812 */ /* 0x000fe200078ef804 */
[----:B------:R-:W-:Y:S01]  /*4d80*/  IMAD.MOV.U32 R65, RZ, RZ, RZ ;  /* 0x000000ffff417224 */ /* 0x000fe200078e00ff */
[----:B------:R-:W2:Y:S01]  /*4d90*/  LDC R62, c[0x0][0xb0c] ;  /* 0x0002c300ff3e7b82 */ /* 0x000ea20000000800 */
[--C-:B------:R-:W-:Y:S01]  /*4da0*/  LOP3.LUT R2, R2, 0x30, R3.reuse, 0xf8, !PT ;  /* 0x0000003002027812 */ /* 0x100fe200078ef803 */
[----:B------:R-:W-:Y:S01]  /*4db0*/  IMAD.MOV.U32 R123, RZ, RZ, RZ ;  /* 0x000000ffff7b7224 */ /* 0x000fe200078e00ff */
[----:B------:R-:W-:Y:S01]  /*4dc0*/  LOP3.LUT R16, R16, 0x600000, RZ, 0xc0, !PT ;  /* 0x0060000010107812 */ /* 0x000fe200078ec0ff */
[----:B------:R-:W-:Y:S01]  /*4dd0*/  IMAD.MOV.U32 R117, RZ, RZ, RZ ;  /* 0x000000ffff757224 */ /* 0x000fe200078e00ff */
[----:B------:R-:W-:Y:S01]  /*4de0*/  LOP3.LUT R114, R4, 0x8, R114, 0x78, !PT ;  /* 0x0000000804727812 */ /* 0x000fe200078e7872 */
[----:B------:R-:W4:Y:S01]  /*4df0*/  LDCU.64 UR48, c[0x0][0x348] ;  /* 0x00006900ff3077ac */ /* 0x000f220008000a00 */
[----:B------:R-:W-:Y:S01]  /*4e00*/  LOP3.LUT R2, R2, 0x80, R3, 0xf8, !PT ;  /* 0x0000008002027812 */ /* 0x000fe200078ef803 */
[----:B------:R-:W1:Y:S01]  /*4e10*/  LDC R111, c[0x0][0xb20] ;  /* 0x0002c800ff6f7b82 */ /* 0x000e620000000800 */
[----:B------:R-:W3:Y:S01]  /*4e20*/  LDS R0, [UR40+0x190] ;  /* 0x00019028ff007984 */ /* 0x000ee20008000800 */
[----:B------:R-:W-:Y:S01]  /*4e30*/  LOP3.LUT R121, R121, 0x60, RZ, 0xc0, !PT ;  /* 0x0000006079797812 */ /* 0x000fe200078ec0ff */
[----:B------:R-:W1:Y:S01]  /*4e40*/  LDCU.64 UR38, c[0x0][0x888] ;  /* 0x00011100ff2677ac */ /* 0x000e620008000a00 */
[----:B------:R-:W-:Y:S01]  /*4e50*/  LOP3.LUT R114, R2, R114, RZ, 0xfc, !PT ;  /* 0x0000007202727212 */ /* 0x000fe200078efcff */
[----:B------:R-:W-:-:S03]  /*4e60*/  UIADD3 UR43, UPT, UPT, UR40, 0x200, URZ ;  /* 0x00000200282b7890 */ /* 0x000fc6000fffe0ff */
[----:B------:R-:W1:Y:S01]  /*4e70*/  LDC R61, c[0x0][0xb30] ;  /* 0x0002cc00ff3d7b82 */ /* 0x000e620000000800 */
[----:B------:R-:W-:Y:S01]  /*4e80*/  UMOV UR42, URZ ;  /* 0x000000ff002a7c82 */ /* 0x000fe20008000000 */
[----:B------:R-:W-:-:S06]  /*4e90*/  UMOV UR41, URZ ;  /* 0x000000ff00297c82 */ /* 0x000fcc0008000000 */
[----:B------:R-:W1:Y:S08]  /*4ea0*/  LDC.64 R104, c[0x0][0xb10] ;  /* 0x0002c400ff687b82 */ /* 0x000e700000000a00 */
[----:B------:R-:W1:Y:S08]  /*4eb0*/  LDC.64 R58, c[0x0][0xb18] ;  /* 0x0002c600ff3a7b82 */ /* 0x000e700000000a00 */
[----:B------:R-:W1:Y:S08]  /*4ec0*/  LDC.64 R100, c[0x0][0x888] ;  /* 0x00022200ff647b82 */ /* 0x000e700000000a00 */
[----:B------:R-:W1:Y:S01]  /*4ed0*/  LDC.64 R56, c[0x0][0xb28] ;  /* 0x0002ca00ff387b82 */ /* 0x000e620000000a00 */
[----:B---3--:R-:W-:-:S07]  /*4ee0*/  IMAD.IADD R16, R0, 0x1, R16 ;  /* 0x0000000100107824 */ /* 0x008fce00078e0210 */
[----:B------:R-:W3:Y:S08]  /*4ef0*/  LDC.64 R102, c[0x0][0x890] ;  /* 0x00022400ff667b82 */ /* 0x000ef00000000a00 */
[----:B------:R-:W1:Y:S08]  /*4f00*/  LDC.64 R98, c[0x0][0x8b0] ;  /* 0x00022c00ff627b82 */ /* 0x000e700000000a00 */
[----:B------:R-:W1:Y:S08]  /*4f10*/  LDC.64 R96, c[0x0][0x8a8] ;  /* 0x00022a00ff607b82 */ /* 0x000e700000000a00 */
[----:B--2-4-:R-:W1:Y:S02]  /*4f20*/  LDC R112, c[0x0][0x374] ;  /* 0x0000dd00ff707b82 */ /* 0x014e640000000800 */
.L_x_109:
[C---:B------:R-:W-:Y:S02]  /*4f30*/  LEA R0, R123.reuse, UR40, 0x3 ;  /* 0x000000287b007c11 */ /* 0x040fe4000f8e18ff */
[----:B------:R-:W-:Y:S02]  /*4f40*/  SHF.L.U32 R2, R118, 0x1f, RZ ;  /* 0x0000001f76027819 */ /* 0x000fe400000006ff */
[----:B------:R-:W-:Y:S02]  /*4f50*/  LEA R20, R123, UR40, 0x4 ;  /* 0x000000287b147c11 */ /* 0x000fe4000f8e20ff */
[----:B------:R-:W2:Y:S02]  /*4f60*/  SYNCS.PHASECHK.TRANS64.TRYWAIT P0, [R0+URZ+0xe0], R2 ;  /* 0x0000e002000075a7 */ /* 0x000ea400080011ff */
[----:B--2---:R-:W-:Y:S05]  /*4f70*/  @!P0 BRA `(.L_x_86) ;  /* 0x0000002c00c88947 */ /* 0x004fea0003800000 */
.L_x_161:
[----:B------:R-:W4:Y:S01]  /*4f80*/  LDC.64 R10, c[0x0][0xb10] ;  /* 0x0002c400ff0a7b82 */ /* 0x000f220000000a00 */
[----:B------:R-:W3:Y:S01]  /*4f90*/  LDS.128 R20, [R20+0x170] ;  /* 0x0001700014147984 */ /* 0x000ee20000000c00 */
[----:B-1----:R-:W-:Y:S01]  /*4fa0*/  ISETP.NE.AND P1, PT, R61, 0x1, PT ;  /* 0x000000013d00780c */ /* 0x002fe20003f25270 */
[----:B--2---:R-:W-:Y:S01]  /*4fb0*/  VIADD R0, R0, 0xf0 ;  /* 0x000000f000007836 */ /* 0x004fe20000000000 */
[----:B------:R-:W-:Y:S04]  /*4fc0*/  ISETP.GE.AND P0, PT, R60, 0x1, PT ;  /* 0x000000013c00780c */ /* 0x000fe80003f06270 */
[----:B------:R-:W1:Y:S01]  /*4fd0*/  LDC.64 R8, c[0x0][0xb18] ;  /* 0x0002c600ff087b82 */ /* 0x000e620000000a00 */
[----:B------:R-:W-:Y:S01]  /*4fe0*/  PRMT R0, RZ, 0x654, R0 ;  /* 0x00000654ff007816 */ /* 0x000fe20000000000 */
[----:B------:R-:W-:Y:S01]  /*4ff0*/  @!PT LDS RZ, [RZ] ;  /* 0x00000000fffff984 */ /* 0x000fe20000000800 */
[----:B------:R-:W-:Y:S01]  /*5000*/  @!PT LDS RZ, [RZ] ;  /* 0x00000000fffff984 */ /* 0x000fe20000000800 */
[----:B------:R-:W-:Y:S01]  /*5010*/  @!PT LDS RZ, [RZ] ;  /* 0x00000000fffff984 */ /* 0x000fe20000000800 */
[----:B------:R-:W-:Y:S01]  /*5020*/  @!PT LDS RZ, [RZ] ;  /* 0x00000000fffff984 */ /* 0x000fe20000000800 */
[----:B------:R2:W-:Y:S06]  /*5030*/  MEMBAR.ALL.CTA ;  /* 0x0000000000007992 */ /* 0x0005ec0000008000 */
[----:B--2---:R-:W2:Y:S01]  /*5040*/  FENCE.VIEW.ASYNC.S ;  /* 0x00000000000073c6 */ /* 0x004ea20000000000 */
[----:B------:R-:W1:Y:S08]  /*5050*/  @!P1 LDC R12, c[0x0][0xb20] ;  /* 0x0002c800ff0c9b82 */ /* 0x000e700000000800 */
[----:B------:R-:W1:Y:S01]  /*5060*/  @!P1 LDC R7, c[0x0][0xb0c] ;  /* 0x0002c300ff079b82 */ /* 0x000e620000000800 */
[----:B--2---:R2:W-:Y:S01]  /*5070*/  SYNCS.ARRIVE.TRANS64.RED.A1T0 RZ, [R0+URZ], RZ ;  /* 0x000000ff00ff79a7 */ /* 0x0045e200081004ff */
[----:B---3--:R-:W-:Y:S04]  /*5080*/  LOP3.LUT P4, RZ, R22, 0x1, RZ, 0xc0, !PT ;  /* 0x0000000116ff7812 */ /* 0x008fe8000788c0ff */
[----:B------:R-:W-:Y:S09]  /*5090*/  P2R R122, PR, RZ, 0x10 ;  /* 0x00000010ff7a7803 */ /* 0x000ff20000000000 */
[----:B------:R-:W-:Y:S02]  /*50a0*/  @P4 MOV R64, R20 ;  /* 0x0000001400404202 */ /* 0x000fe40000000f00 */
[----:B------:R-:W-:Y:S01]  /*50b0*/  @P4 LOP3.LUT R63, R21, 0xffff, RZ, 0xc0, !PT ;  /* 0x0000ffff153f4812 */ /* 0x000fe200078ec0ff */
[----:B--2-4-:R-:W-:Y:S06]  /*50c0*/  @!P0 BRA `(.L_x_87) ;  /* 0x0000000000a48947 */ /* 0x014fec0003800000 */
[----:B------:R-:W-:Y:S01]  /*50d0*/  IMAD.HI.U32 R0, R112, R59, RZ ;  /* 0x0000003b70007227 */ /* 0x000fe200078e00ff */
[----:B------:R-:W-:Y:S02]  /*50e0*/  ISETP.NE.AND P0, PT, R58, 0x1, PT ;  /* 0x000000013a00780c */ /* 0x000fe40003f05270 */
[----:B------:R-:W-:Y:S01]  /*50f0*/  ISETP.NE.AND P2, PT, R60, 0x1, PT ;  /* 0x000000013c00780c */ /* 0x000fe20003f45270 */
[----:B------:R-:W-:Y:S01]  /*5100*/  IMAD.HI.U32 R4, R113, R104, RZ ;  /* 0x0000006871047227 */ /* 0x000fe200078e00ff */
[----:B------:R-:W-:Y:S02]  /*5110*/  SHF.R.U32.HI R0, RZ, R111, R0 ;  /* 0x0000006fff007219 */ /* 0x000fe40000011600 */
[----:B------:R-:W-:Y:S01]  /*5120*/  ISETP.NE.AND P3, PT, R62, 0x1, PT ;  /* 0x000000013e00780c */ /* 0x000fe20003f65270 */
[----:B------:R-:W-:Y:S01]  /*5130*/  IMAD.HI.U32 R6, R63, R59, RZ ;  /* 0x0000003b3f067227 */ /* 0x000fe200078e00ff */
[-C--:B------:R-:W-:Y:S02]  /*5140*/  SHF.R.U32.HI R4, RZ, R105.reuse, R4 ;  /* 0x00000069ff047219 */ /* 0x080fe40000011604 */
[----:B------:R-:W-:Y:S01]  /*5150*/  SEL R0, R112, R0, !P0 ;  /* 0x0000000070007207 */ /* 0x000fe20004000000 */
[----:B------:R-:W-:Y:S01]  /*5160*/  IMAD.HI.U32 R5, R64, R104, RZ ;  /* 0x0000006840057227 */ /* 0x000fe200078e00ff */
[----:B------:R-:W-:Y:S03]  /*5170*/  SEL R4, R113, R4, !P3 ;  /* 0x0000000471047207 */ /* 0x000fe60005800000 */
[-C--:B------:R-:W-:Y:S01]  /*5180*/  IMAD.HI.U32 R3, R0, R56.reuse, RZ ;  /* 0x0000003800037227 */ /* 0x080fe200078e00ff */
[----:B------:R-:W-:Y:S03]  /*5190*/  SHF.R.U32.HI R5, RZ, R105, R5 ;  /* 0x00000069ff057219 */ /* 0x000fe60000011605 */
[----:B------:R-:W-:Y:S01]  /*51a0*/  IMAD.HI.U32 R2, R4, R56, RZ ;  /* 0x0000003804027227 */ /* 0x000fe200078e00ff */
[----:B------:R-:W-:Y:S02]  /*51b0*/  @P2 SHF.R.U32.HI R0, RZ, R57, R3 ;  /* 0x00000039ff002219 */ /* 0x000fe40000011603 */
[----:B------:R-:W-:Y:S02]  /*51c0*/  SHF.R.U32.HI R3, RZ, R111, R6 ;  /* 0x0000006fff037219 */ /* 0x000fe40000011606 */
[----:B------:R-:W-:Y:S01]  /*51d0*/  @P2 SHF.R.U32.HI R4, RZ, R57, R2 ;  /* 0x00000039ff042219 */ /* 0x000fe20000011602 */
[----:B------:R-:W-:Y:S01]  /*51e0*/  IMAD R0, R60, R0, RZ ;  /* 0x000000003c007224 */ /* 0x000fe200078e02ff */
[----:B------:R-:W-:Y:S02]  /*51f0*/  SEL R3, R63, R3, !P0 ;  /* 0x000000033f037207 */ /* 0x000fe40004000000 */
[----:B------:R-:W-:Y:S01]  /*5200*/  SEL R2, R64, R5, !P3 ;  /* 0x0000000540027207 */ /* 0x000fe20005800000 */
[----:B------:R-:W-:Y:S01]  /*5210*/  IMAD R5, R60, R4, RZ ;  /* 0x000000043c057224 */ /* 0x000fe200078e02ff */
[C---:B------:R-:W-:Y:S01]  /*5220*/  ISETP.GE.AND P0, PT, R3.reuse, R0, PT ;  /* 0x000000000300720c */ /* 0x040fe20003f06270 */
[C---:B------:R-:W-:Y:S03]  /*5230*/  IMAD.HI.U32 R0, R3.reuse, R56, RZ ;  /* 0x0000003803007227 */ /* 0x040fe600078e00ff */
[C---:B------:R-:W-:Y:S02]  /*5240*/  ISETP.GE.OR P0, PT, R2.reuse, R5, P0 ;  /* 0x000000050200720c */ /* 0x040fe40000706670 */
[----:B------:R-:W-:Y:S04]  /*5250*/  SHF.R.U32.HI R0, RZ, R57, R0 ;  /* 0x00000039ff007219 */ /* 0x000fe80000011600 */
[C---:B------:R-:W-:Y:S05]  /*5260*/  SEL R6, R3.reuse, R0, !P2 ;  /* 0x0000000003067207 */ /* 0x040fea0005000000 */
        /* <DEDUP_REMOVED lines=14> */
[----:B------:R-:W-:Y:S07]  /*5350*/  IMAD R63, R3, R58, R63 ;  /* 0x0000003a033f7224 */ /* 0x000fee00078e023f */
.L_x_87:
[----:B------:R-:W-:Y:S01]  /*5360*/  @!P1 IMAD.HI.U32 R0, R64, R10, RZ ;  /* 0x0000000a40009227 */ /* 0x000fe200078e00ff */
[----:B-1----:R-:W-:Y:S01]  /*5370*/  @!P1 ISETP.NE.AND P0, PT, R8, 0x1, PT ;  /* 0x000000010800980c */ /* 0x002fe20003f05270 */
[----:B------:R-:W-:Y:S01]  /*5380*/  ULOP3.LUT UP0, URZ, UR43, 0x90, URZ, 0xc0, !UPT ;  /* 0x000000902bff7892 */ /* 0x000fe2000f80c0ff */
[----:B------:R-:W-:Y:S01]  /*5390*/  @!P1 ISETP.NE.AND P2, PT, R7, 0x1, PT ;  /* 0x000000010700980c */ /* 0x000fe20003f45270 */
[----:B------:R-:W-:Y:S01]  /*53a0*/  @!P1 IMAD.HI.U32 R2, R63, R9, RZ ;  /* 0x000000093f029227 */ /* 0x000fe200078e00ff */
[----:B------:R-:W-:Y:S02]  /*53b0*/  @!P1 SHF.R.U32.HI R0, RZ, R11, R0 ;  /* 0x0000000bff009219 */ /* 0x000fe40000011600 */
[----:B------:R-:W-:Y:S01]  /*53c0*/  @P4 SHF.R.U32.HI R116, RZ, 0x10, R21 ;  /* 0x00000010ff744819 */ /* 0x000fe20000011615 */
[----:B------:R-:W-:Y:S01]  /*53d0*/  VIADD R123, R123, 0x1 ;  /* 0x000000017b7b7836 */ /* 0x000fe20000000000 */
[----:B------:R-:W-:Y:S02]  /*53e0*/  @!P1 SHF.R.U32.HI R2, RZ, R12, R2 ;  /* 0x0000000cff029219 */ /* 0x000fe40000011602 */
[----:B------:R-:W-:Y:S02]  /*53f0*/  @!P1 SEL R3, R64, R0, !P2 ;  /* 0x0000000040039207 */ /* 0x000fe40005000000 */
[----:B------:R-:W-:Y:S05]  /*5400*/  @!P1 SEL R2, R63, R2, !P0 ;  /* 0x000000023f029207 */ /* 0x000fea0004000000 */
[----:B------:R-:W-:Y:S02]  /*5410*/  @!P1 IMAD.IADD R0, R2, 0x1, -R3 ;  /* 0x0000000102009824 */ /* 0x000fe400078e0a03 */
[----:B------:R-:W-:Y:S02]  /*5420*/  @!P1 IMAD.IADD R2, R3, 0x1, -R2 ;  /* 0x0000000103029824 */ /* 0x000fe400078e0a02 */
[----:B------:R-:W-:Y:S02]  /*5430*/  @!P1 IMAD R64, R0, R7, R64 ;  /* 0x0000000700409224 */ /* 0x000fe400078e0240 */
[----:B------:R-:W-:Y:S01]  /*5440*/  @!P1 IMAD R63, R2, R8, R63 ;  /* 0x00000008023f9224 */ /* 0x000fe200078e023f */
[----:B------:R-:W-:Y:S06]  /*5450*/  BRA.U !UP0, `(.L_x_88) ;  /* 0x00000001087c7547 */ /* 0x000fec000b800000 */
[----:B------:R-:W1:Y:S01]  /*5460*/  LDCU.64 UR8, c[0x4][0x80] ;  /* 0x01001000ff0877ac */ /* 0x000e620008000a00 */
[----:B------:R-:W-:Y:S01]  /*5470*/  MOV R2, 0x0 ;  /* 0x0000000000027802 */ /* 0x000fe20000000f00 */
[----:B------:R-:W-:Y:S02]  /*5480*/  HFMA2 R12, -RZ, RZ, 0, 5.9604644775390625e-08 ;  /* 0x00000001ff0c7431 */ /* 0x000fe400000001ff */
[----:B------:R-:W-:Y:S01]  /*5490*/  IMAD.MOV.U32 R8, RZ, RZ, 0x70 ;  /* 0x00000070ff087424 */ /* 0x000fe200078e00ff */
[----:B------:R2:W3:Y:S01]  /*54a0*/  LDC.64 R14, c[0x4][R2] ;  /* 0x01000000020e7b82 */ /* 0x0004e20000000a00 */
[----:B------:R-:W4:Y:S01]  /*54b0*/  LDCU.64 UR6, c[0x4][0x88] ;  /* 0x01001100ff0677ac */ /* 0x000f220008000a00 */
[----:B------:R-:W-:Y:S01]  /*54c0*/  IMAD.MOV.U32 R13, RZ, RZ, RZ ;  /* 0x000000ffff0d7224 */ /* 0x000fe200078e00ff */
[----:B------:R-:W2:Y:S01]  /*54d0*/  LDCU.64 UR4, c[0x4][0x8] ;  /* 0x01000100ff0477ac */ /* 0x000ea20008000a00 */
[----:B-1----:R-:W-:Y:S01]  /*54e0*/  MOV R5, UR9 ;  /* 0x0000000900057c02 */ /* 0x002fe20008000f00 */
[----:B------:R-:W-:Y:S01]  /*54f0*/  IMAD.U32 R4, RZ, RZ, UR8 ;  /* 0x00000008ff047e24 */ /* 0x000fe2000f8e00ff */
[----:B----4-:R-:W-:Y:S01]  /*5500*/  MOV R7, UR7 ;  /* 0x0000000700077c02 */ /* 0x010fe20008000f00 */
[----:B------:R-:W-:Y:S01]  /*5510*/  IMAD.U32 R6, RZ, RZ, UR6 ;  /* 0x00000006ff067e24 */ /* 0x000fe2000f8e00ff */
[----:B--2---:R-:W-:Y:S01]  /*5520*/  MOV R11, UR5 ;  /* 0x00000005000b7c02 */ /* 0x004fe20008000f00 */
[----:B------:R-:W-:Y:S02]  /*5530*/  IMAD.U32 R10, RZ, RZ, UR4 ;  /* 0x00000004ff0a7e24 */ /* 0x000fe4000f8e00ff */
[----:B------:R-:W-:Y:S07]  /*5540*/  LEPC R20, `(.L_x_89) ;  /* 0x000000001014794e */ /* 0x000fee0000000000 */
[----:B---3-5:R-:W-:Y:S05]  /*5550*/  CALL.ABS.NOINC R14 ;  /* 0x000000000e007343 */ /* 0x028fea0003c00000 */
.L_x_89:
[----:B------:R-:W1:Y:S01]  /*5560*/  LDCU.64 UR8, c[0x4][0x80] ;  /* 0x01001000ff0877ac */ /* 0x000e620008000a00 */
[----:B------:R-:W2:Y:S01]  /*5570*/  LDC.64 R2, c[0x4][R2] ;  /* 0x0100000002027b82 */ /* 0x000ea20000000a00 */
[----:B------:R-:W-:Y:S02]  /*5580*/  HFMA2 R12, -RZ, RZ, 0, 5.9604644775390625e-08 ;  /* 0x00000001ff0c7431 */ /* 0x000fe400000001ff */
[----:B------:R-:W-:Y:S02]  /*5590*/  IMAD.MOV.U32 R8, RZ, RZ, 0x70 ;  /* 0x00000070ff087424 */ /* 0x000fe400078e00ff */
[----:B------:R-:W-:Y:S01]  /*55a0*/  IMAD.MOV.U32 R13, RZ, RZ, RZ ;  /* 0x000000ffff0d7224 */ /* 0x000fe200078e00ff */
[----:B------:R-:W3:Y:S01]  /*55b0*/  LDCU.64 UR6, c[0x4][0x88] ;  /* 0x01001100ff0677ac */ /* 0x000ee20008000a00 */
[----:B------:R-:W4:Y:S01]  /*55c0*/  LDCU.64 UR4, c[0x4][0x8] ;  /* 0x01000100ff0477ac */ /* 0x000f220008000a00 */
[----:B-1----:R-:W-:Y:S02]  /*55d0*/  MOV R4, UR8 ;  /* 0x0000000800047c02 */ /* 0x002fe40008000f00 */
[----:B------:R-:W-:Y:S02]  /*55e0*/  MOV R5, UR9 ;  /* 0x0000000900057c02 */ /* 0x000fe40008000f00 */
[----:B---3--:R-:W-:Y:S01]  /*55f0*/  MOV R7, UR7 ;  /* 0x0000000700077c02 */ /* 0x008fe20008000f00 */
[----:B------:R-:W-:Y:S01]  /*5600*/  IMAD.U32 R6, RZ, RZ, UR6 ;  /* 0x00000006ff067e24 */ /* 0x000fe2000f8e00ff */
[----:B----4-:R-:W-:Y:S01]  /*5610*/  MOV R11, UR5 ;  /* 0x00000005000b7c02 */ /* 0x010fe20008000f00 */
[----:B------:R-:W-:Y:S02]  /*5620*/  IMAD.U32 R10, RZ, RZ, UR4 ;  /* 0x00000004ff0a7e24 */ /* 0x000fe4000f8e00ff */
[----:B------:R-:W-:Y:S07]  /*5630*/  LEPC R20, `(.L_x_88) ;  /* 0x000000001014794e */ /* 0x000fee0000000000 */
[----:B--2---:R-:W-:Y:S05]  /*5640*/  CALL.ABS.NOINC R2 ;  /* 0x0000000002007343 */ /* 0x004fea0003c00000 */
.L_x_88:
[----:B------:R-:W-:Y:S01]  /*5650*/  ISETP.NE.U32.AND P2, PT, R102, RZ, PT ;  /* 0x000000ff6600720c */ /* 0x000fe20003f45070 */
[----:B------:R-:W-:Y:S01]  /*5660*/  UISETP.NE.AND UP1, UPT, UR44, URZ, UPT ;  /* 0x000000ff2c00728c */ /* 0x000fe2000bf25270 */
[----:B------:R-:W-:Y:S02]  /*5670*/  ISETP.NE.U32.AND P4, PT, R98, RZ, PT ;  /* 0x000000ff6200720c */ /* 0x000fe40003f85070 */
[----:B------:R-:W-:Y:S02]  /*5680*/  ISETP.NE.AND.EX P2, PT, R103, RZ, PT, P2 ;  /* 0x000000ff6700720c */ /* 0x000fe40003f45320 */
[----:B------:R-:W-:Y:S02]  /*5690*/  PLOP3.LUT P1, PT, PT, PT, PT, 0x8, 0x80 ;  /* 0x000000000080781c */ /* 0x000fe40003f2e170 */
[----:B------:R-:W-:Y:S02]  /*56a0*/  PLOP3.LUT P0, PT, PT, PT, UP1, 0x80, 0x8 ;  /* 0x000000000008781c */ /* 0x000fe40003f0f018 */
[----:B------:R-:W-:Y:S02]  /*56b0*/  ISETP.NE.AND.EX P4, PT, R99, RZ, PT, P4 ;  /* 0x000000ff6300720c */ /* 0x000fe40003f85340 */
[----:B------:R-:W1:Y:S09]  /*56c0*/  @UP1 LDCU.64 UR4, c[0x0][0x888] ;  /* 0x00011100ff0417ac */ /* 0x000e720008000a00 */
[----:B------:R-:W-:Y:S01]  /*56d0*/  @P0 PLOP3.LUT P1, PT, P2, PT, PT, 0x80, 0x8 ;  /* 0x000000000008081c */ /* 0x000fe2000172f070 */
[----:B-1----:R-:W-:Y:S04]  /*56e0*/  @UP1 UISETP.NE.U32.AND UP0, UPT, UR4, URZ, UPT ;  /* 0x000000ff0400128c */ /* 0x002fe8000bf05070 */
[----:B------:R-:W-:Y:S04]  /*56f0*/  @UP1 UISETP.NE.AND.EX UP0, UPT, UR5, URZ, UPT, UP0 ;  /* 0x000000ff0500128c */ /* 0x000fe8000bf05300 */
[----:B------:R-:W-:Y:S01]  /*5700*/  @UP1 USEL UR4, URZ, 0xffffffff, UP0 ;  /* 0xffffffffff041887 */ /* 0x000fe20008000000 */
[----:B------:R-:W-:Y:S11]  /*5710*/  @!P2 BRA `(.L_x_90) ;  /* 0x00000000002ca947 */ /* 0x000ff60003800000 */
[----:B------:R-:W-:Y:S01]  /*5720*/  ISETP.NE.U32.AND P3, PT, R100, RZ, PT ;  /* 0x000000ff6400720c */ /* 0x000fe20003f65070 */
[----:B------:R-:W-:Y:S03]  /*5730*/  IMAD.MOV.U32 R110, RZ, RZ, 0x1 ;  /* 0x00000001ff6e7424 */ /* 0x000fe600078e00ff */
[----:B------:R-:W-:Y:S11]  /*5740*/  ISETP.NE.AND.EX P3, PT, R101, RZ, PT, P3 ;  /* 0x000000ff6500720c */ /* 0x000ff60003f65330 */
[----:B------:R-:W-:Y:S02]  /*5750*/  @!UPT UIADD3 URZ, UPT, UPT, URZ, URZ, URZ ;  /* 0x000000fffffff290 */ /* 0x000fe4000fffe0ff */
[----:B------:R-:W1:Y:S01]  /*5760*/  @P3 LDC.64 R2, c[0x0][0x888] ;  /* 0x00022200ff023b82 */ /* 0x000e620000000a00 */
[----:B------:R-:W-:Y:S04]  /*5770*/  @P3 IMAD R0, R102, UR36, RZ ;  /* 0x0000002466003c24 */ /* 0x000fe8000f8e02ff */
[----:B-1----:R-:W-:Y:S04]  /*5780*/  @P3 IMAD.WIDE R2, R0, 0x4, R2 ;  /* 0x0000000400023825 */ /* 0x002fe800078e0202 */
[----:B------:R-:W-:Y:S01]  /*5790*/  HFMA2 R0, -RZ, RZ, 0, 5.9604644775390625e-08 ;  /* 0x00000001ff007431 */ /* 0x000fe200000001ff */
[----:B-----5:R1:W5:Y:S04]  /*57a0*/  @P3 LDG.E R67, desc[UR46][R2.64] ;  /* 0x0000002e02433981 */ /* 0x020368000c1e1900 */
[----:B------:R-:W-:Y:S01]  /*57b0*/  @!P3 PRMT R110, R0, 0x7610, R110 ;  /* 0x00007610006eb816 */ /* 0x000fe2000000006e */
[----:B-1----:R-:W2:Y:S06]  /*57c0*/  @!P3 LDC R67, c[0x0][0x880] ;  /* 0x00022000ff43bb82 */ /* 0x002eac0000000800 */
.L_x_90:
[----:B------:R-:W-:Y:S05]  /*57d0*/  @!P4 BRA `(.L_x_91) ;  /* 0x000000000020c947 */ /* 0x000fea0003800000 */
[----:B------:R-:W-:Y:S04]  /*57e0*/  ISETP.NE.U32.AND P3, PT, R96, RZ, PT ;  /* 0x000000ff6000720c */ /* 0x000fe80003f65070 */
[----:B------:R-:W-:Y:S11]  /*57f0*/  ISETP.NE.AND.EX P3, PT, R97, RZ, PT, P3 ;  /* 0x000000ff6100720c */ /* 0x000ff60003f65330 */
[----:B------:R-:W-:Y:S02]  /*5800*/  @!UPT UIADD3 URZ, UPT, UPT, URZ, URZ, URZ ;  /* 0x000000fffffff290 */ /* 0x000fe4000fffe0ff */
[----:B------:R-:W1:Y:S01]  /*5810*/  @P3 LDC.64 R2, c[0x0][0x8a8] ;  /* 0x00022a00ff023b82 */ /* 0x000e620000000a00 */
[----:B------:R-:W-:Y:S04]  /*5820*/  @P3 IMAD R0, R98, UR36, RZ ;  /* 0x0000002462003c24 */ /* 0x000fe8000f8e02ff */
[----:B-1----:R-:W-:Y:S05]  /*5830*/  @P3 IMAD.WIDE R2, R0, 0x4, R2 ;  /* 0x0000000400023825 */ /* 0x002fea00078e0202 */
[----:B-----5:R1:W5:Y:S02]  /*5840*/  @P3 LDG.E R66, desc[UR46][R2.64] ;  /* 0x0000002e02423981 */ /* 0x020364000c1e1900 */
[----:B-1----:R-:W3:Y:S02]  /*5850*/  @!P3 LDC R66, c[0x0][0x8a0] ;  /* 0x00022800ff42bb82 */ /* 0x002ee40000000800 */
.L_x_91:
[----:B--2--5:R-:W-:Y:S01]  /*5860*/  @P0 FSETP.NEU.AND P4, PT, R67, RZ, PT ;  /* 0x000000ff4300020b */ /* 0x024fe20003f8d000 */
[----:B------:R-:W-:Y:S01]  /*5870*/  IMAD.U32 R0, RZ, RZ, UR4 ;  /* 0x00000004ff007e24 */ /* 0x000fe2000f8e00ff */
[----:B------:R-:W-:Y:S01]  /*5880*/  @P0 LOP3.LUT P3, RZ, R110, 0xff, RZ, 0xc0, !PT ;  /* 0x000000ff6eff0812 */ /* 0x000fe2000786c0ff */
[----:B------:R-:W-:Y:S01]  /*5890*/  BSSY B1, `(.L_x_92) ;  /* 0x000003e000017945 */ /* 0x000fe20003800000 */
[----:B------:R-:W-:Y:S02]  /*58a0*/  @P0 SEL R2, RZ, 0xffffffff, P4 ;  /* 0xffffffffff020807 */ /* 0x000fe40002000000 */
[----:B------:R-:W-:Y:S02]  /*58b0*/  CS2R R94, SRZ ;  /* 0x00000000005e7805 */ /* 0x000fe4000001ff00 */
[----:B------:R-:W-:Y:S02]  /*58c0*/  LEA R17, R65, UR40, 0x3 ;  /* 0x0000002841117c11 */ /* 0x000fe4000f8e18ff */
[----:B------:R-:W-:Y:S02]  /*58d0*/  CS2R R92, SRZ ;  /* 0x00000000005c7805 */ /* 0x000fe4000001ff00 */
[----:B------:R-:W-:Y:S01]  /*58e0*/  @P1 SEL R2, R0, R2, !P3 ;  /* 0x0000000200021207 */ /* 0x000fe20005800000 */
[----:B------:R-:W-:Y:S01]  /*58f0*/  IMAD.U32 R0, RZ, RZ, UR42 ;  /* 0x0000002aff007e24 */ /* 0x000fe2000f8e00ff */
[----:B------:R-:W-:Y:S02]  /*5900*/  PLOP3.LUT P4, PT, PT, PT, PT, 0x8, 0x80 ;  /* 0x000000000080781c */ /* 0x000fe40003f8e170 */
[----:B------:R-:W-:Y:S02]  /*5910*/  CS2R R86, SRZ ;  /* 0x0000000000567805 */ /* 0x000fe4000001ff00 */
[----:B------:R-:W-:Y:S02]  /*5920*/  @P0 LOP3.LUT R2, R2, 0x1, RZ, 0xc0, !PT ;  /* 0x0000000102020812 */ /* 0x000fe400078ec0ff */
[----:B------:R-:W-:Y:S02]  /*5930*/  CS2R R84, SRZ ;  /* 0x0000000000547805 */ /* 0x000fe4000001ff00 */
[----:B------:R-:W-:Y:S02]  /*5940*/  LEA R0, R0, UR40, 0x3 ;  /* 0x0000002800007c11 */ /* 0x000fe4000f8e18ff */
[----:B------:R-:W-:Y:S02]  /*5950*/  CS2R R78, SRZ ;  /* 0x00000000004e7805 */ /* 0x000fe4000001ff00 */
[----:B------:R-:W-:Y:S02]  /*5960*/  ISETP.NE.U32.OR P5, PT, R2, 0x1, !P0 ;  /* 0x000000010200780c */ /* 0x000fe400047a5470 */
[----:B------:R-:W-:Y:S02]  /*5970*/  CS2R R76, SRZ ;  /* 0x00000000004c7805 */ /* 0x000fe4000001ff00 */
[----:B------:R-:W-:Y:S02]  /*5980*/  LOP3.LUT R2, R120, 0x1, RZ, 0x3c, !PT ;  /* 0x0000000178027812 */ /* 0x000fe400078e3cff */
[----:B------:R-:W-:Y:S02]  /*5990*/  CS2R R70, SRZ ;  /* 0x0000000000467805 */ /* 0x000fe4000001ff00 */
[----:B------:R-:W-:Y:S02]  /*59a0*/  P2R R124, PR, RZ, 0x20 ;  /* 0x00000020ff7c7803 */ /* 0x000fe40000000000 */
[----:B------:R-:W-:Y:S02]  /*59b0*/  CS2R R68, SRZ ;  /* 0x0000000000447805 */ /* 0x000fe4000001ff00 */
[----:B------:R-:W-:Y:S02]  /*59c0*/  CS2R R74, SRZ ;  /* 0x00000000004a7805 */ /* 0x000fe4000001ff00 */
[----:B------:R-:W-:Y:S02]  /*59d0*/  CS2R R72, SRZ ;  /* 0x0000000000487805 */ /* 0x000fe4000001ff00 */
[----:B------:R-:W-:Y:S04]  /*59e0*/  @P5 SHF.L.U32 R3, R2, 0x1f, RZ ;  /* 0x0000001f02035819 */ /* 0x000fe800000006ff */
[----:B------:R1:W2:Y:S02]  /*59f0*/  @P5 SYNCS.PHASECHK.TRANS64.TRYWAIT P0, [R0+URZ+0xb0], R3 ;  /* 0x0000b003000055a7 */ /* 0x0002a400080011ff */
[----:B-1----:R-:W-:Y:S04]  /*5a00*/  SHF.L.U32 R3, R119, 0x1f, RZ ;  /* 0x0000001f77037819 */ /* 0x002fe800000006ff */
[----:B------:R1:W4:Y:S01]  /*5a10*/  SYNCS.PHASECHK.TRANS64.TRYWAIT P3, [R17+URZ+0x100], R3 ;  /* 0x00010003110075a7 */ /* 0x00032200080611ff */
[----:B--2---:R-:W-:Y:S01]  /*5a20*/  @P5 PLOP3.LUT P4, PT, P0, PT, PT, 0x8, 0x80 ;  /* 0x000000000080581c */ /* 0x004fe2000078e170 */
[----:B------:R-:W-:Y:S01]  /*5a30*/  @!UPT UIADD3 URZ, UPT, UPT, URZ, URZ, URZ ;  /* 0x000000fffffff290 */ /* 0x000fe2000fffe0ff */
[----:B-1----:R-:W-:Y:S11]  /*5a40*/  @!P5 BRA `(.L_x_93) ;  /* 0x000000000088d947 */ /* 0x002ff60003800000 */
[----:B------:R-:W-:Y:S01]  /*5a50*/  ISETP.NE.U32.AND P0, PT, RZ, UR38, PT ;  /* 0x00000026ff007c0c */ /* 0x000fe2000bf05070 */
[----:B------:R-:W-:Y:S01]  /*5a60*/  BSSY B0, `(.L_x_94) ;  /* 0x000000d000007945 */ /* 0x000fe20003800000 */
[----:B------:R-:W-:Y:S02]  /*5a70*/  FSETP.NEU.AND P1, PT, R67, RZ, PT ;  /* 0x000000ff4300720b */ /* 0x000fe40003f2d000 */
[----:B------:R-:W-:Y:S02]  /*5a80*/  ISETP.NE.AND.EX P0, PT, RZ, UR39, PT, P0 ;  /* 0x00000027ff007c0c */ /* 0x000fe4000bf05300 */
[----:B------:R-:W-:Y:S02]  /*5a90*/  SEL R5, RZ, 0xffffffff, P1 ;  /* 0xffffffffff057807 */ /* 0x000fe40000800000 */
[----:B------:R-:W-:Y:S02]  /*5aa0*/  LOP3.LUT P1, RZ, R110, 0xff, RZ, 0xc0, !PT ;  /* 0x000000ff6eff7812 */ /* 0x000fe4000782c0ff */
[----:B------:R-:W-:Y:S04]  /*5ab0*/  SEL R4, RZ, 0xffffffff, P0 ;  /* 0xffffffffff047807 */ /* 0x000fe80000000000 */
[----:B------:R-:W-:Y:S01]  /*5ac0*/  @P2 SEL R5, R4, R5, !P1 ;  /* 0x0000000504052207 */ /* 0x000fe20004800000 */
[----:B------:R-:W-:Y:S03]  /*5ad0*/  IMAD.U32 R4, RZ, RZ, UR42 ;  /* 0x0000002aff047e24 */ /* 0x000fe6000f8e00ff */
[----:B------:R-:W-:Y:S01]  /*5ae0*/  LOP3.LUT R5, R5, 0x1, RZ, 0xc0, !PT ;  /* 0x0000000105057812 */ /* 0x000fe200078ec0ff */
[----:B------:R-:W-:Y:S06]  /*5af0*/  @!P4 BRA `(.L_x_95) ;  /* 0x00000000000cc947 */ /* 0x000fec0003800000 */
[----:B------:R-:W-:Y:S04]  /*5b00*/  SHF.L.U32 R2, R2, 0x1f, RZ ;  /* 0x0000001f02027819 */ /* 0x000fe800000006ff */
[----:B------:R-:W1:Y:S02]  /*5b10*/  SYNCS.PHASECHK.TRANS64.TRYWAIT P0, [R0+URZ+0xb0], R2 ;  /* 0x0000b002000075a7 */ /* 0x000e6400080011ff */
[----:B-1----:R-:W-:Y:S05]  /*5b20*/  @!P0 BRA `(.L_x_96) ;  /* 0x0000002000f08947 */ /* 0x002fea0003800000 */
.L_x_95:
[----:B------:R-:W-:Y:S05]  /*5b30*/  BSYNC B0 ;  /* 0x0000000000007941 */ /* 0x000fea0003800000 */
.L_x_94:
[----:B------:R-:W-:Y:S02]  /*5b40*/  ISETP.NE.U32.AND P0, PT, R5, 0x1, PT ;  /* 0x000000010500780c */ /* 0x000fe40003f05070 */
[----:B------:R-:W-:Y:S02]  /*5b50*/  CS2R R74, SRZ ;  /* 0x00000000004a7805 */ /* 0x000fe4000001ff00 */
[----:B------:R-:W-:Y:S02]  /*5b60*/  CS2R R72, SRZ ;  /* 0x0000000000487805 */ /* 0x000fe4000001ff00 */
[----:B------:R-:W-:Y:S02]  /*5b70*/  CS2R R70, SRZ ;  /* 0x0000000000467805 */ /* 0x000fe4000001ff00 */
[----:B------:R-:W-:Y:S02]  /*5b80*/  CS2R R68, SRZ ;  /* 0x0000000000447805 */ /* 0x000fe4000001ff00 */
[----:B------:R-:W-:Y:S02]  /*5b90*/  CS2R R78, SRZ ;  /* 0x00000000004e7805 */ /* 0x000fe4000001ff00 */
[----:B------:R-:W-:Y:S02]  /*5ba0*/  CS2R R76, SRZ ;  /* 0x00000000004c7805 */ /* 0x000fe4000001ff00 */
[----:B------:R-:W-:Y:S02]  /*5bb0*/  CS2R R86, SRZ ;  /* 0x0000000000567805 */ /* 0x000fe4000001ff00 */
[----:B------:R-:W-:Y:S01]  /*5bc0*/  CS2R R84, SRZ ;  /* 0x0000000000547805 */ /* 0x000fe2000001ff00 */
[----:B------:R-:W-:Y:S01]  /*5bd0*/  IMAD.MOV.U32 R94, RZ, RZ, RZ ;  /* 0x000000ffff5e7224 */ /* 0x000fe200078e00ff */
[----:B------:R-:W-:Y:S01]  /*5be0*/  CS2R R92, SRZ ;  /* 0x00000000005c7805 */ /* 0x000fe2000001ff00 */
[----:B-1----:R-:W-:Y:S01]  /*5bf0*/  @P0 IMAD R0, R4, 0x1400, R114 ;  /* 0x0000140004000824 */ /* 0x002fe200078e0272 */
[----:B------:R-:W-:Y:S05]  /*5c00*/  @P0 WARPSYNC.ALL ;  /* 0x0000000000000948 */ /* 0x000fea0003800000 */
[----:B------:R-:W-:Y:S05]  /*5c10*/  @P0 LEA R0, R0, UR40, 0x1 ;  /* 0x0000002800000c11 */ /* 0x000fea000f8e08ff */
[----:B------:R1:W2:Y:S04]  /*5c20*/  @P0 LDSM.16.M88.4 R72, [R0+0x200] ;  /* 0x000200000048083b */ /* 0x0002a80000000200 */
[----:B------:R1:W1:Y:S04]  /*5c30*/  @P0 LDSM.16.M88.4 R68, [R0+0xa00] ;  /* 0x000a00000044083b */ /* 0x0002680000000200 */
[----:B------:R1:W1:Y:S04]  /*5c40*/  @P0 LDSM.16.M88.4 R76, [R0+0x1200] ;  /* 0x00120000004c083b */ /* 0x0002680000000200 */
[----:B------:R1:W1:Y:S04]  /*5c50*/  @P0 LDSM.16.M88.4 R84, [R0+0x1a00] ;  /* 0x001a00000054083b */ /* 0x0002680000000200 */
[----:B------:R1:W1:Y:S02]  /*5c60*/  @P0 LDSM.16.M88.4 R92, [R0+0x2200] ;  /* 0x00220000005c083b */ /* 0x0002640000000200 */
.L_x_93:
[----:B------:R-:W-:Y:S05]  /*5c70*/  BSYNC B1 ;  /* 0x0000000000017941 */ /* 0x000fea0003800000 */
.L_x_92:
[C---:B------:R-:W-:Y:S04]  /*5c80*/  LEA.HI R2, R65.reuse, R65, RZ, 0x1 ;  /* 0x0000004141027211 */ /* 0x040fe800078f08ff */
[----:B-1----:R-:W-:Y:S02]  /*5c90*/  SHF.R.U32.HI R0, RZ, 0x1, R2 ;  /* 0x00000001ff007819 */ /* 0x002fe40000011602 */
[----:B------:R-:W-:Y:S03]  /*5ca0*/  LOP3.LUT R2, R2, 0xffe, RZ, 0xc0, !PT ;  /* 0x00000ffe02027812 */ /* 0x000fe600078ec0ff */
[----:B------:R-:W-:Y:S02]  /*5cb0*/  IMAD R0, R0, 0x50, R16 ;  /* 0x0000005000007824 */ /* 0x000fe400078e0210 */
[----:B------:R-:W-:Y:S04]  /*5cc0*/  IMAD.IADD R2, R65, 0x1, -R2 ;  /* 0x0000000141027824 */ /* 0x000fe800078e0a02 */
[----:B------:R-:W-:Y:S05]  /*5cd0*/  IMAD R2, R2, 0x100000, R0 ;  /* 0x0010000002027824 */ /* 0x000fea00078e0200 */
[----:B------:R-:W-:Y:S04]  /*5ce0*/  SHF.R.U32.HI R0, RZ, 0x15, R2 ;  /* 0x00000015ff007819 */ /* 0x000fe80000011602 */
[----:B------:R-:W-:Y:S01]  /*5cf0*/  LOP3.LUT P0, RZ, R0, 0x3, R115, 0x48, !PT ;  /* 0x0000000300ff7812 */ /* 0x000fe20007804873 */
[----:B------:R-:W-:Y:S01]  /*5d00*/  @!UPT UIADD3 URZ, UPT, UPT, URZ, URZ, URZ ;  /* 0x000000fffffff290 */ /* 0x000fe2000fffe0ff */
[----:B----4-:R-:W-:Y:S11]  /*5d10*/  @P3 BRA `(.L_x_97) ;  /* 0x0000000000083947 */ /* 0x010ff60003800000 */
[----:B------:R-:W1:Y:S02]  /*5d20*/  SYNCS.PHASECHK.TRANS64.TRYWAIT P1, [R17+URZ+0x100], R3 ;  /* 0x00010003110075a7 */ /* 0x000e6400080211ff */
[----:B-1----:R-:W-:Y:S05]  /*5d30*/  @!P1 BRA `(.L_x_98) ;  /* 0x0000002000809947 */ /* 0x002fea0003800000 */
.L_x_97:
[----:B------:R-:W-:Y:S05]  /*5d40*/  @!P0 BRA `(.L_x_99) ;  /* 0x0000000000408947 */ /* 0x000fea0003800000 */
[----:B------:R-:W4:Y:S01]  /*5d50*/  LDCU.64 UR8, c[0x4][0x70] ;  /* 0x01000e00ff0877ac */ /* 0x000f220008000a00 */
[----:B------:R-:W-:Y:S01]  /*5d60*/  MOV R15, 0x0 ;  /* 0x00000000000f7802 */ /* 0x000fe20000000f00 */
[----:B------:R-:W-:Y:S02]  /*5d70*/  HFMA2 R12, -RZ, RZ, 0, 5.9604644775390625e-08 ;  /* 0x00000001ff0c7431 */ /* 0x000fe400000001ff */
[----:B------:R-:W-:Y:S02]  /*5d80*/  IMAD.MOV.U32 R8, RZ, RZ, 0x192 ;  /* 0x00000192ff087424 */ /* 0x000fe400078e00ff */
[----:B------:R-:W-:Y:S01]  /*5d90*/  IMAD.MOV.U32 R13, RZ, RZ, RZ ;  /* 0x000000ffff0d7224 */ /* 0x000fe200078e00ff */
[----:B------:R-:W5:Y:S01]  /*5da0*/  LDCU.64 UR6, c[0x4][0x78] ;  /* 0x01000f00ff0677ac */ /* 0x000f620008000a00 */
[----:B------:R-:W1:Y:S01]  /*5db0*/  LDC.64 R14, c[0x4][R15] ;  /* 0x010000000f0e7b82 */ /* 0x000e620000000a00 */
[----:B------:R-:W2:Y:S01]  /*5dc0*/  LDCU.64 UR4, c[0x4][0x10] ;  /* 0x01000200ff0477ac */ /* 0x000ea20008000a00 */
[----:B----4-:R-:W-:Y:S01]  /*5dd0*/  MOV R5, UR9 ;  /* 0x0000000900057c02 */ /* 0x010fe20008000f00 */
[----:B------:R-:W-:Y:S01]  /*5de0*/  IMAD.U32 R4, RZ, RZ, UR8 ;  /* 0x00000008ff047e24 */ /* 0x000fe2000f8e00ff */
[----:B-----5:R-:W-:Y:S01]  /*5df0*/  MOV R7, UR7 ;  /* 0x0000000700077c02 */ /* 0x020fe20008000f00 */
[----:B------:R-:W-:Y:S01]  /*5e00*/  IMAD.U32 R6, RZ, RZ, UR6 ;  /* 0x00000006ff067e24 */ /* 0x000fe2000f8e00ff */
[----:B--2---:R-:W-:Y:S01]  /*5e10*/  MOV R11, UR5 ;  /* 0x00000005000b7c02 */ /* 0x004fe20008000f00 */
[----:B------:R-:W-:Y:S02]  /*5e20*/  IMAD.U32 R10, RZ, RZ, UR4 ;  /* 0x00000004ff0a7e24 */ /* 0x000fe4000f8e00ff */
[----:B------:R-:W-:Y:S07]  /*5e30*/  LEPC R20, `(.L_x_99) ;  /* 0x000000001014794e */ /* 0x000fee0000000000 */
[----:B-1-3--:R-:W-:Y:S05]  /*5e40*/  CALL.ABS.NOINC R14 ;  /* 0x000000000e007343 */ /* 0x00afea0003c00000 */
.L_x_99:
[----:B------:R-:W-:Y:S05]  /*5e50*/  WARPSYNC.ALL ;  /* 0x0000000000007948 */ /* 0x000fea0003800000 */
[C---:B------:R-:W-:Y:S01]  /*5e60*/  R2UR UR4, R2.reuse ;  /* 0x00000000020472ca */ /* 0x040fe200000e0000 */
[----:B------:R-:W-:Y:S05]  /*5e70*/  VIADD R0, R2, 0x10 ;  /* 0x0000001002007836 */ /* 0x000fea0000000000 */
[----:B------:R-:W-:Y:S04]  /*5e80*/  SHF.R.U32.HI R0, RZ, 0x15, R0 ;  /* 0x00000015ff007819 */ /* 0x000fe80000011600 */
[----:B------:R-:W-:Y:S03]  /*5e90*/  LOP3.LUT P0, RZ, R0, 0x3, R115, 0x48, !PT ;  /* 0x0000000300ff7812 */ /* 0x000fe60007804873 */
[----:B------:R-:W4:Y:S10]  /*5ea0*/  LDTM.16dp256bit.x2 R48, tmem[UR4] ;  /* 0x00000004003079ee */ /* 0x000f3400080a0000 */
[----:B----4-:R-:W-:Y:S05]  /*5eb0*/  @!P0 BRA `(.L_x_100) ;  /* 0x0000000000408947 */ /* 0x010fea0003800000 */
        /* <DEDUP_REMOVED lines=16> */
.L_x_100:
[----:B------:R-:W-:Y:S05]  /*5fc0*/  WARPSYNC.ALL ;  /* 0x0000000000007948 */ /* 0x000fea0003800000 */
[C---:B------:R-:W-:Y:S01]  /*5fd0*/  R2UR UR4, R2.reuse ;  /* 0x00000000020472ca */ /* 0x040fe200000e0000 */
[----:B------:R-:W-:Y:S05]  /*5fe0*/  VIADD R0, R2, 0x20 ;  /* 0x0000002002007836 */ /* 0x000fea0000000000 */
[----:B------:R-:W-:Y:S04]  /*5ff0*/  SHF.R.U32.HI R0, RZ, 0x15, R0 ;  /* 0x00000015ff007819 */ /* 0x000fe80000011600 */
[----:B------:R-:W-:Y:S03]  /*6000*/  LOP3.LUT P0, RZ, R0, 0x3, R115, 0x48, !PT ;  /* 0x0000000300ff7812 */ /* 0x000fe60007804873 */
[----:B------:R-:W4:Y:S10]  /*6010*/  LDTM.16dp256bit.x2 R40, tmem[UR4+0x10] ;  /* 0x00001004002879ee */ /* 0x000f3400080a0000 */
        /* <DEDUP_REMOVED lines=17> */
.L_x_101:
        /* <DEDUP_REMOVED lines=23> */
.L_x_102:
        /* <DEDUP_REMOVED lines=23> */
.L_x_103:
[----:B------:R-:W-:Y:S01]  /*6410*/  ISETP.NE.AND P0, PT, R121, RZ, PT ;  /* 0x000000ff7900720c */ /* 0x000fe20003f05270 */
[----:B------:R-:W-:Y:S05]  /*6420*/  WARPSYNC.ALL ;  /* 0x0000000000007948 */ /* 0x000fea0003800000 */
[----:B------:R-:W-:Y:S01]  /*6430*/  HADD2.F32 R80, -RZ, R85.H0_H0 ;  /* 0x20000055ff507230 */ /* 0x000fe20000004100 */
[----:B------:R-:W-:Y:S01]  /*6440*/  R2UR UR4, R2 ;  /* 0x00000000020472ca */ /* 0x000fe200000e0000 */
[C---:B---3--:R-:W-:Y:S01]  /*6450*/  FMUL R0, R66.reuse, R48 ;  /* 0x0000003042007220 */ /* 0x048fe20000400000 */
[--C-:B--2---:R-:W-:Y:S02]  /*6460*/  HADD2.F32 R48, -RZ, R72.reuse.H0_H0 ;  /* 0x20000048ff307230 */ /* 0x104fe40000004100 */
[C---:B------:R-:W-:Y:S01]  /*6470*/  FMUL R2, R66.reuse, R49 ;  /* 0x0000003142027220 */ /* 0x040fe20000400000 */
[----:B------:R-:W-:Y:S02]  /*6480*/  HADD2.F32 R49, -RZ, R72.H1_H1 ;  /* 0x30000048ff317230 */ /* 0x000fe40000004100 */
[C---:B-1----:R-:W-:Y:S01]  /*6490*/  FMUL R3, R66.reuse, R50 ;  /* 0x0000003242037220 */ /* 0x042fe20000400000 */
[--C-:B------:R-:W-:Y:S02]  /*64a0*/  HADD2.F32 R50, -RZ, R73.reuse.H0_H0 ;  /* 0x20000049ff327230 */ /* 0x100fe40000004100 */
[C---:B------:R-:W-:Y:S01]  /*64b0*/  FFMA R0, R67.reuse, R48, R0 ;  /* 0x0000003043007223 */ /* 0x040fe20000000000 */
[C---:B------:R-:W-:Y:S01]  /*64c0*/  FMUL R12, R66.reuse, R51 ;  /* 0x00000033420c7220 */ /* 0x040fe20000400000 */
[----:B------:R-:W-:Y:S02]  /*64d0*/  HADD2.F32 R51, -RZ, R73.H1_H1 ;  /* 0x30000049ff337230 */ /* 0x000fe40000004100 */
[C---:B------:R-:W-:Y:S01]  /*64e0*/  FFMA R2, R67.reuse, R49, R2 ;  /* 0x0000003143027223 */ /* 0x040fe20000000002 */
[C---:B------:R-:W-:Y:S01]  /*64f0*/  FFMA R3, R67.reuse, R50, R3 ;  /* 0x0000003243037223 */ /* 0x040fe20000000003 */
[----:B------:R-:W-:Y:S01]  /*6500*/  FMUL R13, R66, R52 ;  /* 0x00000034420d7220 */ /* 0x000fe20000400000 */
[----:B------:R-:W1:Y:S01]  /*6510*/  LDTM.16dp256bit.x2 R4, tmem[UR4+0x40] ;  /* 0x00004004000479ee */ /* 0x000e6200080a0000 */
[----:B------:R-:W-:Y:S01]  /*6520*/  NOP ;  /* 0x0000000000007918 */ /* 0x000fe20000000000 */
[----:B------:R-:W-:Y:S01]  /*6530*/  F2FP.F16.F32.PACK_AB R48, R2, R0 ;  /* 0x000000000230723e */ /* 0x000fe200000000ff */
[----:B------:R-:W-:Y:S01]  /*6540*/  FFMA R12, R67, R51, R12 ;  /* 0x00000033430c7223 */ /* 0x000fe2000000000c */
[--C-:B------:R-:W-:Y:S02]  /*6550*/  HADD2.F32 R52, -RZ, R74.reuse.H0_H0 ;  /* 0x2000004aff347230 */ /* 0x100fe40000004100 */
[C---:B------:R-:W-:Y:S01]  /*6560*/  FMUL R14, R66.reuse, R53 ;  /* 0x00000035420e7220 */ /* 0x040fe20000400000 */
[----:B------:R-:W-:Y:S01]  /*6570*/  R2UR UR5, R17 ;  /* 0x00000000110572ca */ /* 0x000fe200000e0000 */
[----:B------:R-:W-:Y:S01]  /*6580*/  FMUL R15, R66, R54 ;  /* 0x00000036420f7220 */ /* 0x000fe20000400000 */
[----:B------:R-:W-:Y:S01]  /*6590*/  HADD2.F32 R53, -RZ, R74.H1_H1 ;  /* 0x3000004aff357230 */ /* 0x000fe20000004100 */
[----:B------:R-:W-:Y:S01]  /*65a0*/  F2FP.F16.F32.PACK_AB R49, R12, R3 ;  /* 0x000000030c31723e */ /* 0x000fe200000000ff */
[C---:B------:R-:W-:Y:S01]  /*65b0*/  FFMA R13, R67.reuse, R52, R13 ;  /* 0x00000034430d7223 */ /* 0x040fe2000000000d */
[C---:B------:R-:W-:Y:S01]  /*65c0*/  FMUL R17, R66.reuse, R55 ;  /* 0x0000003742117220 */ /* 0x040fe20000400000 */
[--C-:B------:R-:W-:Y:S02]  /*65d0*/  HADD2.F32 R54, -RZ, R75.reuse.H0_H0 ;  /* 0x2000004bff367230 */ /* 0x100fe40000004100 */
[C---:B------:R-:W-:Y:S01]  /*65e0*/  FFMA R14, R67.reuse, R53, R14 ;  /* 0x00000035430e7223 */ /* 0x040fe2000000000e */
[----:B------:R-:W-:Y:S02]  /*65f0*/  HADD2.F32 R55, -RZ, R75.H1_H1 ;  /* 0x3000004bff377230 */ /* 0x000fe40000004100 */
[C---:B------:R-:W-:Y:S01]  /*6600*/  FMUL R20, R66.reuse, R42 ;  /* 0x0000002a42147220 */ /* 0x040fe20000400000 */
[----:B------:R-:W-:Y:S01]  /*6610*/  FMUL R21, R66, R43 ;  /* 0x0000002b42157220 */ /* 0x000fe20000400000 */
[--C-:B------:R-:W-:Y:S01]  /*6620*/  HADD2.F32 R42, -RZ, R68.reuse.H0_H0 ;  /* 0x20000044ff2a7230 */ /* 0x100fe20000004100 */
[----:B------:R-:W-:Y:S01]  /*6630*/  F2FP.F16.F32.PACK_AB R50, R14, R13 ;  /* 0x0000000d0e32723e */ /* 0x000fe200000000ff */
[C---:B------:R-:W-:Y:S01]  /*6640*/  FFMA R15, R67.reuse, R54, R15 ;  /* 0x00000036430f7223 */ /* 0x040fe2000000000f */
[----:B------:R-:W-:Y:S01]  /*6650*/  FFMA R17, R67, R55, R17 ;  /* 0x0000003743117223 */ /* 0x000fe20000000011 */
[----:B------:R-:W-:Y:S01]  /*6660*/  UIADD3 UR5, UPT, UPT, UR5, 0x120, URZ ;  /* 0x0000012005057890 */ /* 0x000fe2000fffe0ff */
[C---:B------:R-:W-:Y:S01]  /*6670*/  FMUL R18, R66.reuse, R40 ;  /* 0x0000002842127220 */ /* 0x040fe20000400000 */
[----:B------:R-:W-:Y:S02]  /*6680*/  HADD2.F32 R43, -RZ, R68.H1_H1 ;  /* 0x30000044ff2b7230 */ /* 0x000fe40000004100 */
[C---:B------:R-:W-:Y:S01]  /*6690*/  FMUL R22, R66.reuse, R44 ;  /* 0x0000002c42167220 */ /* 0x040fe20000400000 */
[----:B------:R-:W-:Y:S01]  /*66a0*/  UPRMT UR5, UR37, 0x654, UR5 ;  /* 0x0000065425057896 */ /* 0x000fe20008000005 */
[----:B------:R-:W-:Y:S01]  /*66b0*/  F2FP.F16.F32.PACK_AB R51, R17, R15 ;  /* 0x0000000f1133723e */ /* 0x000fe200000000ff */
[C---:B------:R-:W-:Y:S01]  /*66c0*/  FFMA R18, R67.reuse, R42, R18 ;  /* 0x0000002a43127223 */ /* 0x040fe20000000012 */
[--C-:B------:R-:W-:Y:S02]  /*66d0*/  HADD2.F32 R44, -RZ, R69.reuse.H0_H0 ;  /* 0x20000045ff2c7230 */ /* 0x100fe40000004100 */
[C---:B------:R-:W-:Y:S01]  /*66e0*/  FMUL R19, R66.reuse, R41 ;  /* 0x0000002942137220 */ /* 0x040fe20000400000 */
[C---:B------:R-:W-:Y:S01]  /*66f0*/  FMUL R23, R66.reuse, R45 ;  /* 0x0000002d42177220 */ /* 0x040fe20000400000 */
[----:B------:R-:W-:Y:S02]  /*6700*/  HADD2.F32 R45, -RZ, R69.H1_H1 ;  /* 0x30000045ff2d7230 */ /* 0x000fe40000004100 */
[C---:B------:R-:W-:Y:S01]  /*6710*/  FMUL R40, R66.reuse, R46 ;  /* 0x0000002e42287220 */ /* 0x040fe20000400000 */
[C---:B------:R-:W-:Y:S01]  /*6720*/  FFMA R19, R67.reuse, R43, R19 ;  /* 0x0000002b43137223 */ /* 0x040fe20000000013 */
[--C-:B------:R-:W-:Y:S01]  /*6730*/  HADD2.F32 R46, -RZ, R70.reuse.H0_H0 ;  /* 0x20000046ff2e7230 */ /* 0x100fe20000004100 */
[----:B-1----:R-:W-:Y:S01]  /*6740*/  SYNCS.ARRIVE.TRANS64.RED.A1T0 RZ, [UR5], RZ ;  /* 0x000000ffffff79a7 */ /* 0x002fe20008100405 */
[C---:B------:R-:W-:Y:S01]  /*6750*/  FFMA R20, R67.reuse, R44, R20 ;  /* 0x0000002c43147223 */ /* 0x040fe20000000014 */
[----:B------:R-:W-:Y:S01]  /*6760*/  FFMA R21, R67, R45, R21 ;  /* 0x0000002d43157223 */ /* 0x000fe20000000015 */
[--C-:B------:R-:W-:Y:S01]  /*6770*/  HADD2.F32 R68, -RZ, R71.reuse.H0_H0 ;  /* 0x20000047ff447230 */ /* 0x100fe20000004100 */
[----:B------:R-:W-:Y:S01]  /*6780*/  F2FP.F16.F32.PACK_AB R12, R19, R18 ;  /* 0x00000012130c723e */ /* 0x000fe200000000ff */
[----:B------:R-:W-:Y:S01]  /*6790*/  FFMA R22, R67, R46, R22 ;  /* 0x0000002e43167223 */ /* 0x000fe20000000016 */
[C---:B------:R-:W-:Y:S01]  /*67a0*/  FMUL R41, R66.reuse, R47 ;  /* 0x0000002f42297220 */ /* 0x040fe20000400000 */
[----:B------:R-:W-:Y:S01]  /*67b0*/  HADD2.F32 R47, -RZ, R70.H1_H1 ;  /* 0x30000046ff2f7230 */ /* 0x000fe20000004100 */
[----:B------:R-:W-:Y:S01]  /*67c0*/  F2FP.F16.F32.PACK_AB R13, R21, R20 ;  /* 0x00000014150d723e */ /* 0x000fe200000000ff */
[----:B------:R-:W-:Y:S02]  /*67d0*/  HADD2.F32 R69, -RZ, R71.H1_H1 ;  /* 0x30000047ff457230 */ /* 0x000fe40000004100 */
[C---:B------:R-:W-:Y:S01]  /*67e0*/  FMUL R32, R66.reuse, R32 ;  /* 0x0000002042207220 */ /* 0x040fe20000400000 */
[--C-:B------:R-:W-:Y:S02]  /*67f0*/  HADD2.F32 R70, -RZ, R76.reuse.H0_H0 ;  /* 0x2000004cff467230 */ /* 0x100fe40000004100 */
[C---:B------:R-:W-:Y:S01]  /*6800*/  FFMA R23, R67.reuse, R47, R23 ;  /* 0x0000002f43177223 */ /* 0x040fe20000000017 */
[----:B------:R-:W-:Y:S02]  /*6810*/  HADD2.F32 R71, -RZ, R76.H1_H1 ;  /* 0x3000004cff477230 */ /* 0x000fe40000004100 */
[C---:B------:R-:W-:Y:S01]  /*6820*/  FFMA R40, R67.reuse, R68, R40 ;  /* 0x0000004443287223 */ /* 0x040fe20000000028 */
[C---:B------:R-:W-:Y:S01]  /*6830*/  FFMA R41, R67.reuse, R69, R41 ;  /* 0x0000004543297223 */ /* 0x040fe20000000029 */
[----:B------:R-:W-:Y:S01]  /*6840*/  FFMA R32, R67, R70, R32 ;  /* 0x0000004643207223 */ /* 0x000fe20000000020 */
[----:B------:R-:W-:Y:S01]  /*6850*/  F2FP.F16.F32.PACK_AB R14, R23, R22 ;  /* 0x00000016170e723e */ /* 0x000fe200000000ff */
[C---:B------:R-:W-:Y:S01]  /*6860*/  FMUL R33, R66.reuse, R33 ;  /* 0x0000002142217220 */ /* 0x040fe20000400000 */
[--C-:B------:R-:W-:Y:S01]  /*6870*/  HADD2.F32 R72, -RZ, R77.reuse.H0_H0 ;  /* 0x2000004dff487230 */ /* 0x100fe20000004100 */
[----:B------:R-:W-:Y:S01]  /*6880*/  F2FP.F16.F32.PACK_AB R15, R41, R40 ;  /* 0x00000028290f723e */ /* 0x000fe200000000ff */
[C---:B------:R-:W-:Y:S01]  /*6890*/  FMUL R34, R66.reuse, R34 ;  /* 0x0000002242227220 */ /* 0x040fe20000400000 */
[----:B------:R-:W-:Y:S02]  /*68a0*/  HADD2.F32 R73, -RZ, R77.H1_H1 ;  /* 0x3000004dff497230 */ /* 0x000fe40000004100 */
[C---:B------:R-:W-:Y:S01]  /*68b0*/  FFMA R33, R67.reuse, R71, R33 ;  /* 0x0000004743217223 */ /* 0x040fe20000000021 */
[C---:B------:R-:W-:Y:S01]  /*68c0*/  FMUL R35, R66.reuse, R35 ;  /* 0x0000002342237220 */ /* 0x040fe20000400000 */
[--C-:B------:R-:W-:Y:S02]  /*68d0*/  HADD2.F32 R74, -RZ, R78.reuse.H0_H0 ;  /* 0x2000004eff4a7230 */ /* 0x100fe40000004100 */
[----:B------:R-:W-:Y:S01]  /*68e0*/  FFMA R34, R67, R72, R34 ;  /* 0x0000004843227223 */ /* 0x000fe20000000022 */
[C---:B------:R-:W-:Y:S01]  /*68f0*/  FMUL R36, R66.reuse, R36 ;  /* 0x0000002442247220 */ /* 0x040fe20000400000 */
[----:B------:R-:W-:Y:S01]  /*6900*/  HADD2.F32 R75, -RZ, R78.H1_H1 ;  /* 0x3000004eff4b7230 */ /* 0x000fe20000004100 */
[----:B------:R-:W-:Y:S01]  /*6910*/  F2FP.F16.F32.PACK_AB R32, R33, R32 ;  /* 0x000000202120723e */ /* 0x000fe200000000ff */
[C---:B------:R-:W-:Y:S01]  /*6920*/  FFMA R35, R67.reuse, R73, R35 ;  /* 0x0000004943237223 */ /* 0x040fe20000000023 */
[C---:B------:R-:W-:Y:S01]  /*6930*/  FFMA R36, R67.reuse, R74, R36 ;  /* 0x0000004a43247223 */ /* 0x040fe20000000024 */
[C---:B------:R-:W-:Y:S01]  /*6940*/  FMUL R37, R66.reuse, R37 ;  /* 0x0000002542257220 */ /* 0x040fe20000400000 */
[--C-:B------:R-:W-:Y:S02]  /*6950*/  HADD2.F32 R76, -RZ, R79.reuse.H0_H0 ;  /* 0x2000004fff4c7230 */ /* 0x100fe40000004100 */
[C---:B------:R-:W-:Y:S01]  /*6960*/  FMUL R38, R66.reuse, R38 ;  /* 0x0000002642267220 */ /* 0x040fe20000400000 */
[----:B------:R-:W-:Y:S01]  /*6970*/  HADD2.F32 R77, -RZ, R79.H1_H1 ;  /* 0x3000004fff4d7230 */ /* 0x000fe20000004100 */
[----:B------:R-:W-:Y:S01]  /*6980*/  MOV R0, UR42 ;  /* 0x0000002a00007c02 */ /* 0x000fe20008000f00 */
[----:B------:R-:W-:Y:S01]  /*6990*/  FFMA R37, R67, R75, R37 ;  /* 0x0000004b43257223 */ /* 0x000fe20000000025 */
[----:B------:R-:W-:Y:S01]  /*69a0*/  F2FP.F16.F32.PACK_AB R33, R35, R34 ;  /* 0x000000222321723e */ /* 0x000fe200000000ff */
[----:B------:R-:W-:Y:S01]  /*69b0*/  FFMA R38, R67, R76, R38 ;  /* 0x0000004c43267223 */ /* 0x000fe20000000026 */
[----:B------:R-:W-:Y:S01]  /*69c0*/  FMUL R39, R66, R39 ;  /* 0x0000002742277220 */ /* 0x000fe20000400000 */
[--C-:B------:R-:W-:Y:S01]  /*69d0*/  HADD2.F32 R78, -RZ, R84.reuse.H0_H0 ;  /* 0x20000054ff4e7230 */ /* 0x100fe20000004100 */
[----:B------:R-:W-:Y:S01]  /*69e0*/  F2FP.F16.F32.PACK_AB R34, R37, R36 ;  /* 0x000000242522723e */ /* 0x000fe200000000ff */
[----:B------:R-:W-:Y:S02]  /*69f0*/  IMAD R0, R0, 0x1400, R114 ;  /* 0x0000140000007824 */ /* 0x000fe400078e0272 */
[C---:B------:R-:W-:Y:S01]  /*6a00*/  FFMA R39, R67.reuse, R77, R39 ;  /* 0x0000004d43277223 */ /* 0x040fe20000000027 */
[C---:B------:R-:W-:Y:S01]  /*6a10*/  FMUL R24, R66.reuse, R24 ;  /* 0x0000001842187220 */ /* 0x040fe20000400000 */
[----:B------:R-:W-:Y:S02]  /*6a20*/  HADD2.F32 R79, -RZ, R84.H1_H1 ;  /* 0x30000054ff4f7230 */ /* 0x000fe40000004100 */
[C---:B------:R-:W-:Y:S01]  /*6a30*/  FMUL R25, R66.reuse, R25 ;  /* 0x0000001942197220 */ /* 0x040fe20000400000 */
[C---:B------:R-:W-:Y:S01]  /*6a40*/  FMUL R26, R66.reuse, R26 ;  /* 0x0000001a421a7220 */ /* 0x040fe20000400000 */
[----:B------:R-:W-:Y:S02]  /*6a50*/  HADD2.F32 R81, -RZ, R85.H1_H1 ;  /* 0x30000055ff517230 */ /* 0x000fe40000004100 */
[C---:B------:R-:W-:Y:S01]  /*6a60*/  FMUL R27, R66.reuse, R27 ;  /* 0x0000001b421b7220 */ /* 0x040fe20000400000 */
[--C-:B------:R-:W-:Y:S02]  /*6a70*/  HADD2.F32 R82, -RZ, R86.reuse.H0_H0 ;  /* 0x20000056ff527230 */ /* 0x100fe40000004100 */
[C---:B------:R-:W-:Y:S01]  /*6a80*/  FFMA R24, R67.reuse, R78, R24 ;  /* 0x0000004e43187223 */ /* 0x040fe20000000018 */
[C---:B------:R-:W-:Y:S01]  /*6a90*/  FMUL R28, R66.reuse, R28 ;  /* 0x0000001c421c7220 */ /* 0x040fe20000400000 */
[----:B------:R-:W-:Y:S02]  /*6aa0*/  HADD2.F32 R83, -RZ, R86.H1_H1 ;  /* 0x30000056ff537230 */ /* 0x000fe40000004100 */
[C---:B------:R-:W-:Y:S01]  /*6ab0*/  FFMA R25, R67.reuse, R79, R25 ;  /* 0x0000004f43197223 */ /* 0x040fe20000000019 */
[C---:B------:R-:W-:Y:S01]  /*6ac0*/  FMUL R29, R66.reuse, R29 ;  /* 0x0000001d421d7220 */ /* 0x040fe20000400000 */
[--C-:B------:R-:W-:Y:S02]  /*6ad0*/  HADD2.F32 R84, -RZ, R87.reuse.H0_H0 ;  /* 0x20000057ff547230 */ /* 0x100fe40000004100 */
[C---:B------:R-:W-:Y:S01]  /*6ae0*/  FFMA R26, R67.reuse, R80, R26 ;  /* 0x00000050431a7223 */ /* 0x040fe2000000001a */
[C---:B------:R-:W-:Y:S01]  /*6af0*/  FMUL R30, R66.reuse, R30 ;  /* 0x0000001e421e7220 */ /* 0x040fe20000400000 */
[----:B------:R-:W-:Y:S02]  /*6b00*/  HADD2.F32 R85, -RZ, R87.H1_H1 ;  /* 0x30000057ff557230 */ /* 0x000fe40000004100 */
[C---:B------:R-:W-:Y:S01]  /*6b10*/  FFMA R27, R67.reuse, R81, R27 ;  /* 0x00000051431b7223 */ /* 0x040fe2000000001b */
[----:B------:R-:W-:Y:S01]  /*6b20*/  FMUL R31, R66, R31 ;  /* 0x0000001f421f7220 */ /* 0x000fe20000400000 */
[--C-:B------:R-:W-:Y:S01]  /*6b30*/  HADD2.F32 R86, -RZ, R92.reuse.H0_H0 ;  /* 0x2000005cff567230 */ /* 0x100fe20000004100 */
[----:B------:R-:W-:Y:S01]  /*6b40*/  LEA R0, R0, UR40, 0x1 ;  /* 0x0000002800007c11 */ /* 0x000fe2000f8e08ff */
[C---:B------:R-:W-:Y:S01]  /*6b50*/  FFMA R28, R67.reuse, R82, R28 ;  /* 0x00000052431c7223 */ /* 0x040fe2000000001c */
[----:B------:R-:W-:Y:S02]  /*6b60*/  HADD2.F32 R87, -RZ, R92.H1_H1 ;  /* 0x3000005cff577230 */ /* 0x000fe40000004100 */
[C---:B------:R-:W-:Y:S01]  /*6b70*/  FMUL R4, R66.reuse, R4 ;  /* 0x0000000442047220 */ /* 0x040fe20000400000 */
[C---:B------:R-:W-:Y:S01]  /*6b80*/  FFMA R29, R67.reuse, R83, R29 ;  /* 0x00000053431d7223 */ /* 0x040fe2000000001d */
[----:B------:R1:W-:Y:S01]  /*6b90*/  STSM.16.M88.4 [R0+0x200], R48 ;  /* 0x0002003000007844 */ /* 0x0003e20000000200 */
[--C-:B------:R-:W-:Y:S02]  /*6ba0*/  HADD2.F32 R88, -RZ, R93.reuse.H0_H0 ;  /* 0x2000005dff587230 */ /* 0x100fe40000004100 */
[C---:B------:R-:W-:Y:S01]  /*6bb0*/  FMUL R5, R66.reuse, R5 ;  /* 0x0000000542057220 */ /* 0x040fe20000400000 */
[C---:B------:R-:W-:Y:S04]  /*6bc0*/  FFMA R30, R67.reuse, R84, R30 ;  /* 0x00000054431e7223 */ /* 0x040fe8000000001e */
[----:B------:R1:W-:Y:S01]  /*6bd0*/  STSM.16.M88.4 [R0+0xa00], R12 ;  /* 0x000a000c00007844 */ /* 0x0003e20000000200 */
[----:B------:R-:W-:Y:S02]  /*6be0*/  HADD2.F32 R89, -RZ, R93.H1_H1 ;  /* 0x3000005dff597230 */ /* 0x000fe40000004100 */
[C---:B------:R-:W-:Y:S01]  /*6bf0*/  FMUL R6, R66.reuse, R6 ;  /* 0x0000000642067220 */ /* 0x040fe20000400000 */
[C---:B------:R-:W-:Y:S01]  /*6c00*/  FFMA R31, R67.reuse, R85, R31 ;  /* 0x00000055431f7223 */ /* 0x040fe2000000001f */
[--C-:B------:R-:W-:Y:S02]  /*6c10*/  HADD2.F32 R90, -RZ, R94.reuse.H0_H0 ;  /* 0x2000005eff5a7230 */ /* 0x100fe40000004100 */
[C---:B------:R-:W-:Y:S01]  /*6c20*/  FMUL R7, R66.reuse, R7 ;  /* 0x0000000742077220 */ /* 0x040fe20000400000 */
[C---:B------:R-:W-:Y:S01]  /*6c30*/  FFMA R4, R67.reuse, R86, R4 ;  /* 0x0000005643047223 */ /* 0x040fe20000000004 */
        /* <DEDUP_REMOVED lines=8> */
[----:B------:R-:W-:Y:S01]  /*6cc0*/  FFMA R7, R67, R89, R7 ;  /* 0x0000005943077223 */ /* 0x000fe20000000007 */
[----:B------:R-:W-:Y:S01]  /*6cd0*/  FMUL R11, R66, R11 ;  /* 0x0000000b420b7220 */ /* 0x000fe20000400000 */
[----:B------:R-:W-:Y:S01]  /*6ce0*/  F2FP.F16.F32.PACK_AB R35, R39, R38 ;  /* 0x000000262723723e */ /* 0x000fe200000000ff */
[C---:B------:R-:W-:Y:S01]  /*6cf0*/  FFMA R8, R67.reuse, R90, R8 ;  /* 0x0000005a43087223 */ /* 0x040fe20000000008 */
[----:B------:R-:W-:Y:S01]  /*6d00*/  FFMA R9, R67, R91, R9 ;  /* 0x0000005b43097223 */ /* 0x000fe20000000009 */
[----:B------:R-:W-:Y:S01]  /*6d10*/  F2FP.F16.F32.PACK_AB R24, R25, R24 ;  /* 0x000000181918723e */ /* 0x000fe200000000ff */
[----:B------:R-:W-:Y:S01]  /*6d20*/  FFMA R10, R67, R92, R10 ;  /* 0x0000005c430a7223 */ /* 0x000fe2000000000a */
[----:B------:R1:W-:Y:S01]  /*6d30*/  STSM.16.M88.4 [R0+0x1200], R32 ;  /* 0x0012002000007844 */ /* 0x0003e20000000200 */
[----:B------:R-:W-:Y:S01]  /*6d40*/  F2FP.F16.F32.PACK_AB R25, R27, R26 ;  /* 0x0000001a1b19723e */ /* 0x000fe200000000ff */
[----:B------:R-:W-:Y:S01]  /*6d50*/  FFMA R11, R67, R93, R11 ;  /* 0x0000005d430b7223 */ /* 0x000fe2000000000b */
[----:B------:R-:W-:Y:S01]  /*6d60*/  F2FP.F16.F32.PACK_AB R26, R29, R28 ;  /* 0x0000001c1d1a723e */ /* 0x000fe200000000ff */
[----:B------:R-:W-:Y:S01]  /*6d70*/  UIADD3 UR24, UPT, UPT, UR42, 0x1, URZ ;  /* 0x000000012a187890 */ /* 0x000fe2000fffe0ff */
[----:B------:R-:W-:Y:S01]  /*6d80*/  F2FP.F16.F32.PACK_AB R27, R31, R30 ;  /* 0x0000001e1f1b723e */ /* 0x000fe200000000ff */
[----:B------:R-:W-:Y:S01]  /*6d90*/  BSSY.RECONVERGENT B0, `(.L_x_104) ;  /* 0x000002e000007945 */ /* 0x000fe20003800200 */
[----:B------:R-:W-:Y:S02]  /*6da0*/  F2FP.F16.F32.PACK_AB R4, R5, R4 ;  /* 0x000000040504723e */ /* 0x000fe400000000ff */
[----:B------:R-:W-:Y:S01]  /*6db0*/  F2FP.F16.F32.PACK_AB R5, R7, R6 ;  /* 0x000000060705723e */ /* 0x000fe200000000ff */
[----:B------:R1:W-:Y:S01]  /*6dc0*/  STSM.16.M88.4 [R0+0x1a00], R24 ;  /* 0x001a001800007844 */ /* 0x0003e20000000200 */
[----:B------:R-:W-:Y:S02]  /*6dd0*/  F2FP.F16.F32.PACK_AB R6, R9, R8 ;  /* 0x000000080906723e */ /* 0x000fe400000000ff */
[----:B------:R-:W-:Y:S05]  /*6de0*/  F2FP.F16.F32.PACK_AB R7, R11, R10 ;  /* 0x0000000a0b07723e */ /* 0x000fea00000000ff */
[----:B------:R1:W-:Y:S01]  /*6df0*/  STSM.16.M88.4 [R0+0x2200], R4 ;  /* 0x0022000400007844 */ /* 0x0003e20000000200 */
[----:B------:R-:W-:Y:S01]  /*6e00*/  @!PT LDS RZ, [RZ] ;  /* 0x00000000fffff984 */ /* 0x000fe20000000800 */
[----:B------:R-:W-:Y:S01]  /*6e10*/  @!PT LDS RZ, [RZ] ;  /* 0x00000000fffff984 */ /* 0x000fe20000000800 */
[----:B------:R-:W-:Y:S01]  /*6e20*/  @!PT LDS RZ, [RZ] ;  /* 0x00000000fffff984 */ /* 0x000fe20000000800 */
[----:B------:R-:W-:Y:S01]  /*6e30*/  @!PT LDS RZ, [RZ] ;  /* 0x00000000fffff984 */ /* 0x000fe20000000800 */
[----:B------:R2:W-:Y:S07]  /*6e40*/  MEMBAR.ALL.CTA ;  /* 0x0000000000007992 */ /* 0x0005ee0000008000 */
[----:B--2---:R-:W2:Y:S02]  /*6e50*/  FENCE.VIEW.ASYNC.S ;  /* 0x00000000000073c6 */ /* 0x004ea40000000000 */
[----:B--2---:R-:W-:Y:S06]  /*6e60*/  BAR.SYNC.DEFER_BLOCKING 0x1, 0x80 ;  /* 0x0042000000007b1d */ /* 0x004fec0000010000 */
[----:B------:R-:W-:Y:S05]  /*6e70*/  @P0 BRA `(.L_x_105) ;  /* 0x00000000007c0947 */ /* 0x000fea0003800000 */
[----:B------:R-:W-:Y:S01]  /*6e80*/  R2UR UR13, R108 ;  /* 0x000000006c0d72ca */ /* 0x000fe200000e0000 */
[----:B------:R-:W-:Y:S01]  /*6e90*/  UIADD3 UR26, UP0, UPT, UR48, 0x680, URZ ;  /* 0x00000680301a7890 */ /* 0x000fe2000ff1e0ff */
[----:B------:R-:W-:Y:S01]  /*6ea0*/  R2UR UR14, R109 ;  /* 0x000000006d0e72ca */ /* 0x000fe200000e0000 */
[----:B------:R-:W-:Y:S02]  /*6eb0*/  UIMAD UR16, UR42, 0x2800, UR40 ;  /* 0x000028002a1078a4 */ /* 0x000fe4000f8e0228 */
[----:B------:R-:W-:Y:S02]  /*6ec0*/  UIADD3.X UR27, UPT, UPT, URZ, UR49, URZ, UP0, !UPT ;  /* 0x00000031ff1b7290 */ /* 0x000fe400087fe4ff */
[----:B------:R-:W-:Y:S01]  /*6ed0*/  UIADD3 UR12, UPT, UPT, UR16, 0x200, URZ ;  /* 0x00000200100c7890 */ /* 0x000fe2000fffe0ff */
[----:B------:R-:W-:Y:S01]  /*6ee0*/  UMOV UR15, UR36 ;  /* 0x00000024000f7c82 */ /* 0x000fe20008000000 */
[----:B------:R-:W-:Y:S01]  /*6ef0*/  UIADD3 UR8, UPT, UPT, UR16, 0xa00, URZ ;  /* 0x00000a0010087890 */ /* 0x000fe2000fffe0ff */
[----:B------:R-:W-:Y:S03]  /*6f00*/  UMOV UR11, UR36 ;  /* 0x00000024000b7c82 */ /* 0x000fe60008000000 */
[----:B------:R-:W-:Y:S02]  /*6f10*/  UIMAD UR13, UR13, 0x50, URZ ;  /* 0x000000500d0d78a4 */ /* 0x000fe4000f8e02ff */
[----:B------:R-:W-:Y:S02]  /*6f20*/  USHF.L.U32 UR14, UR14, 0x6, URZ ;  /* 0x000000060e0e7899 */ /* 0x000fe400080006ff */
[----:B------:R-:W-:Y:S02]  /*6f30*/  UIADD3 UR9, UPT, UPT, UR13, 0x10, URZ ;  /* 0x000000100d097890 */ /* 0x000fe4000fffe0ff */
[----:B------:R-:W-:Y:S02]  /*6f40*/  UIADD3 UR4, UPT, UPT, UR16, 0x1200, URZ ;  /* 0x0000120010047890 */ /* 0x000fe4000fffe0ff */
[----:B------:R-:W-:Y:S01]  /*6f50*/  UIADD3 UR5, UPT, UPT, UR13, 0x20, URZ ;  /* 0x000000200d057890 */ /* 0x000fe2000fffe0ff */
[----:B------:R-:W-:Y:S02]  /*6f60*/  UMOV UR10, UR14 ;  /* 0x0000000e000a7c82 */ /* 0x000fe40008000000 */
[----:B------:R2:W-:Y:S01]  /*6f70*/  UTMASTG.3D [UR12], [UR26] ;  /* 0x0000000c1a0073b5 */ /* 0x0005e20008010000 */
[----:B------:R-:W-:Y:S01]  /*6f80*/  UMOV UR7, UR36 ;  /* 0x0000002400077c82 */ /* 0x000fe20008000000 */
[----:B------:R-:W-:Y:S01]  /*6f90*/  UMOV UR6, UR14 ;  /* 0x0000000e00067c82 */ /* 0x000fe20008000000 */
[----:B------:R-:W-:Y:S02]  /*6fa0*/  UIADD3 UR20, UPT, UPT, UR16, 0x1a00, URZ ;  /* 0x00001a0010147890 */ /* 0x000fe4000fffe0ff */
[----:B------:R-:W-:Y:S01]  /*6fb0*/  UIADD3 UR21, UPT, UPT, UR13, 0x30, URZ ;  /* 0x000000300d157890 */ /* 0x000fe2000fffe0ff */
[----:B------:R-:W-:Y:S01]  /*6fc0*/  UMOV UR23, UR36 ;  /* 0x0000002400177c82 */ /* 0x000fe20008000000 */
[----:B------:R2:W-:Y:S01]  /*6fd0*/  UTMASTG.3D [UR8], [UR26] ;  /* 0x000000081a0073b5 */ /* 0x0005e20008010000 */
[----:B------:R-:W-:Y:S01]  /*6fe0*/  UMOV UR22, UR14 ;  /* 0x0000000e00167c82 */ /* 0x000fe20008000000 */
[----:B------:R-:W-:Y:S02]  /*6ff0*/  UIADD3 UR16, UPT, UPT, UR16, 0x2200, URZ ;  /* 0x0000220010107890 */ /* 0x000fe4000fffe0ff */
[----:B------:R-:W-:Y:S01]  /*7000*/  UIADD3 UR17, UPT, UPT, UR13, 0x40, URZ ;  /* 0x000000400d117890 */ /* 0x000fe2000fffe0ff */
[----:B------:R-:W-:Y:S01]  /*7010*/  UMOV UR19, UR36 ;  /* 0x0000002400137c82 */ /* 0x000fe20008000000 */
[----:B------:R-:W-:Y:S01]  /*7020*/  UMOV UR18, UR14 ;  /* 0x0000000e00127c82 */ /* 0x000fe20008000000 */
[----:B------:R2:W-:Y:S01]  /*7030*/  UTMASTG.3D [UR4], [UR26] ;  /* 0x000000041a0073b5 */ /* 0x0005e20008010000 */
[----:B------:R2:W-:Y:S05]  /*7040*/  UTMASTG.3D [UR20], [UR26] ;  /* 0x000000141a0073b5 */ /* 0x0005ea0008010000 */
[----:B------:R2:W-:Y:S02]  /*7050*/  UTMASTG.3D [UR16], [UR26] ;  /* 0x000000101a0073b5 */ /* 0x0005e40008010000 */
[----:B--2---:R0:W-:Y:S02]  /*7060*/  UTMACMDFLUSH ;  /* 0x00000000000079b7 */ /* 0x0041e40000000000 */
.L_x_105:
[----:B------:R-:W-:Y:S05]  /*7070*/  BSYNC.RECONVERGENT B0 ;  /* 0x0000000000007941 */ /* 0x000fea0003800200 */
.L_x_104:
[----:B------:R-:W-:Y:S04]  /*7080*/  BSSY.RECONVERGENT B0, `(.L_x_106) ;  /* 0x0000003000007945 */ /* 0x000fe80003800200 */
[----:B------:R-:W-:Y:S05]  /*7090*/  @P0 BRA `(.L_x_107) ;  /* 0x0000000000040947 */ /* 0x000fea0003800000 */
[----:B------:R-:W-:Y:S04]  /*70a0*/  DEPBAR.LE SB0, 0x0 ;  /* 0x000080000000791a */ /* 0x000fe80000000000 */
.L_x_107:
[----:B------:R-:W-:Y:S05]  /*70b0*/  BSYNC.RECONVERGENT B0 ;  /* 0x0000000000007941 */ /* 0x000fea0003800200 */
.L_x_106:
[----:B------:R-:W-:Y:S01]  /*70c0*/  BAR.SYNC.DEFER_BLOCKING 0x1, 0x80 ;  /* 0x0042000000007b1d */ /* 0x000fe20000010000 */
[----:B------:R-:W-:Y:S01]  /*70d0*/  UIADD3 UR41, UPT, UPT, UR41, 0x1, URZ ;  /* 0x0000000129297890 */ /* 0x000fe2000fffe0ff */
[----:B------:R-:W-:Y:S03]  /*70e0*/  IADD3 R65, PT, PT, R65, 0x1, RZ ;  /* 0x0000000141417810 */ /* 0x000fe60007ffe0ff */
[----:B------:R-:W-:Y:S09]  /*70f0*/  UISETP.NE.AND UP0, UPT, UR41, URZ, UPT ;  /* 0x000000ff2900728c */ /* 0x000ff2000bf05270 */
[----:B------:R-:W-:Y:S05]  /*7100*/  BRA.U !UP0, `(.L_x_108) ;  /* 0x0000000108287547 */ /* 0x000fea000b800000 */
[----:B------:R-:W-:Y:S01]  /*7110*/  ISETP.NE.AND P0, PT, R124, RZ, PT ;  /* 0x000000ff7c00720c */ /* 0x000fe20003f05270 */
[----:B-1----:R-:W-:Y:S11]  /*7120*/  IMAD.U32 R0, RZ, RZ, UR37 ;  /* 0x00000025ff007e24 */ /* 0x002ff6000f8e00ff */
[----:B------:R-:W-:Y:S01]  /*7130*/  @!UPT UIADD3 URZ, UPT, UPT, URZ, URZ, URZ ;  /* 0x000000fffffff290 */ /* 0x000fe2000fffe0ff */
[C---:B------:R-:W-:Y:S01]  /*7140*/  @P0 LEA R2, R117.reuse, UR40, 0x3 ;  /* 0x0000002875020c11 */ /* 0x040fe2000f8e18ff */
[----:B------:R-:W-:Y:S04]  /*7150*/  VIADD R117, R117, 0x1 ;  /* 0x0000000175757836 */ /* 0x000fe80000000000 */
[----:B------:R-:W-:Y:S05]  /*7160*/  @P0 VIADD R2, R2, 0xc0 ;  /* 0x000000c002020836 */ /* 0x000fea0000000000 */
[----:B------:R-:W-:Y:S04]  /*7170*/  @P0 PRMT R0, R0, 0x654, R2 ;  /* 0x0000065400000816 */ /* 0x000fe80000000002 */
[----:B------:R2:W-:Y:S01]  /*7180*/  @P0 SYNCS.ARRIVE.TRANS64.RED.A1T0 RZ, [R0+URZ], RZ ;  /* 0x000000ff00ff09a7 */ /* 0x0005e200081004ff */
[C---:B------:R-:W-:Y:S04]  /*7190*/  ISETP.NE.AND P0, PT, R117.reuse, 0x2, PT ;  /* 0x000000027500780c */ /* 0x040fe80003f05270 */
[----:B------:R-:W-:Y:S09]  /*71a0*/  SEL R117, R117, RZ, P0 ;  /* 0x000000ff75757207 */ /* 0x000ff20000000000 */
.L_x_108:
[----:B------:R-:W-:Y:S01]  /*71b0*/  ISETP.NE.AND P2, PT, R122, RZ, PT ;  /* 0x000000ff7a00720c */ /* 0x000fe20003f45270 */
[----:B------:R-:W-:Y:S01]  /*71c0*/  UISETP.NE.AND UP0, UPT, UR24, 0x2, UPT ;  /* 0x000000021800788c */ /* 0x000fe2000bf05270 */
[----:B------:R-:W-:Y:S01]  /*71d0*/  ISETP.NE.AND P0, PT, R123, 0x2, PT ;  /* 0x000000027b00780c */ /* 0x000fe20003f05270 */
[----:B------:R-:W-:Y:S01]  /*71e0*/  IMAD.IADD R108, R63, 0x1, R106 ;  /* 0x000000013f6c7824 */ /* 0x000fe200078e026a */
[----:B------:R-:W-:Y:S01]  /*71f0*/  ISETP.NE.AND P1, PT, R65, 0x4, PT ;  /* 0x000000044100780c */ /* 0x000fe20003f25270 */
[----:B------:R-:W-:Y:S01]  /*7200*/  USEL UR4, URZ, 0x1, UP0 ;  /* 0x00000001ff047887 */ /* 0x000fe20008000000 */
[----:B------:R-:W-:Y:S01]  /*7210*/  SEL R2, RZ, 0x1, P0 ;  /* 0x00000001ff027807 */ /* 0x000fe20000000000 */
[----:B------:R-:W-:Y:S01]  /*7220*/  USEL UR42, UR24, URZ, UP0 ;  /* 0x000000ff182a7287 */ /* 0x000fe20008000000 */
[----:B-12---:R-:W-:Y:S01]  /*7230*/  SEL R0, RZ, 0x1, P1 ;  /* 0x00000001ff007807 */ /* 0x006fe20000800000 */
[----:B------:R-:W-:Y:S01]  /*7240*/  IMAD.IADD R109, R64, 0x1, R107 ;  /* 0x00000001406d7824 */ /* 0x000fe200078e026b */
[----:B------:R-:W-:Y:S02]  /*7250*/  LOP3.LUT R118, R118, R2, RZ, 0x3c, !PT ;  /* 0x0000000276767212 */ /* 0x000fe400078e3cff */
[----:B------:R-:W-:Y:S02]  /*7260*/  LOP3.LUT R120, R120, UR4, RZ, 0x3c, !PT ;  /* 0x0000000478787c12 */ /* 0x000fe4000f8e3cff */
[----:B------:R-:W-:Y:S02]  /*7270*/  @P2 R2UR UR36, R116 ;  /* 0x00000000742422ca */ /* 0x000fe400000e0000 */
[----:B------:R-:W-:Y:S02]  /*7280*/  LOP3.LUT R119, R119, R0, RZ, 0x3c, !PT ;  /* 0x0000000077777212 */ /* 0x000fe400078e3cff */
[----:B------:R-:W-:Y:S02]  /*7290*/  SEL R123, R123, RZ, P0 ;  /* 0x000000ff7b7b7207 */ /* 0x000fe40000000000 */
[----:B------:R-:W-:Y:S01]  /*72a0*/  SEL R65, R65, RZ, P1 ;  /* 0x000000ff41417207 */ /* 0x000fe20000800000 */
[----:B------:R-:W-:Y:S08]  /*72b0*/  @P2 BRA `(.L_x_109) ;  /* 0xffffffdc001c2947 */ /* 0x000ff0000383ffff */
[----:B------:R-:W-:-:S09]  /*72c0*/  UISETP.NE.AND UP0, UPT, UR44, URZ, UPT ;  /* 0x000000ff2c00728c */ /* 0x000fd2000bf05270 */
[----:B------:R-:W-:Y:S05]  /*72d0*/  BRA.U !UP0, `(.L_x_110) ;  /* 0x0000000108487547 */ /* 0x000fea000b800000 */
[----:B------:R-:W1:Y:S02]  /*72e0*/  LDCU.64 UR4, c[0x0][0x890] ;  /* 0x00011200ff0477ac */ /* 0x000e640008000a00 */
[----:B-1----:R-:W-:-:S04]  /*72f0*/  UISETP.NE.U32.AND UP0, UPT, UR4, URZ, UPT ;  /* 0x000000ff0400728c */ /* 0x002fc8000bf05070 */
[----:B------:R-:W-:-:S09]  /*7300*/  UISETP.NE.AND.EX UP0, UPT, UR5, URZ, UPT, UP0 ;  /* 0x000000ff0500728c */ /* 0x000fd2000bf05300 */
[----:B------:R-:W-:Y:S05]  /*7310*/  BRA.U UP0, `(.L_x_111) ;  /* 0x00000001000c7547 */ /* 0x000fea000b800000 */
[----:B------:R-:W-:-:S13]  /*7320*/  FSETP.NEU.AND P0, PT, R67, RZ, PT ;  /* 0x000000ff4300720b */ /* 0x000fda0003f0d000 */
[----:B------:R-:W-:Y:S05]  /*7330*/  @!P0 EXIT ;  /* 0x000000000000894d */ /* 0x000fea0003800000 */
[----:B------:R-:W-:Y:S05]  /*7340*/  BRA `(.L_x_110) ;  /* 0x00000000002c7947 */ /* 0x000fea0003800000 */
.L_x_111:
[----:B------:R-:W-:Y:S01]  /*7350*/  LOP3.LUT P0, RZ, R110, 0xff, RZ, 0xc0, !PT ;  /* 0x000000ff6eff7812 */ /* 0x000fe2000780c0ff */
[----:B------:R-:W-:-:S12]  /*7360*/  BSSY.RECONVERGENT B0, `(.L_x_110) ;  /* 0x0000009000007945 */ /* 0x000fd80003800200 */
[----:B------:R-:W-:Y:S05]  /*7370*/  @P0 BRA `(.L_x_112) ;  /* 0x0000000000140947 */ /* 0x000fea0003800000 */
[----:B------:R-:W1:Y:S02]  /*7380*/  LDCU.64 UR4, c[0x0][0x888] ;  /* 0x00011100ff0477ac */ /* 0x000e640008000a00 */
[----:B-1----:R-:W-:-:S04]  /*7390*/  ISETP.NE.U32.AND P0, PT, RZ, UR4, PT ;  /* 0x00000004ff007c0c */ /* 0x002fc8000bf05070 */
[----:B------:R-:W-:-:S13]  /*73a0*/  ISETP.NE.AND.EX P0, PT, RZ, UR5, PT, P0 ;  /* 0x00000005ff007c0c */ /* 0x000fda000bf05300 */
[----:B------:R-:W-:Y:S05]  /*73b0*/  @!P0 EXIT ;  /* 0x000000000000894d */ /* 0x000fea0003800000 */
[----:B------:R-:W-:Y:S05]  /*73c0*/  BRA `(.L_x_113) ;  /* 0x0000000000087947 */ /* 0x000fea0003800000 */
.L_x_112:
[----:B------:R-:W-:-:S13]  /*73d0*/  FSETP.NEU.AND P0, PT, R67, RZ, PT ;  /* 0x000000ff4300720b */ /* 0x000fda0003f0d000 */
[----:B------:R-:W-:Y:S05]  /*73e0*/  @!P0 EXIT ;  /* 0x000000000000894d */ /* 0x000fea0003800000 */
.L_x_113:
[----:B------:R-:W-:Y:S05]  /*73f0*/  BSYNC.RECONVERGENT B0 ;  /* 0x0000000000007941 */ /* 0x000fea0003800200 */
.L_x_110:
[----:B------:R-:W-:-:S04]  /*7400*/  DEPBAR.LE SB0, 0x0 ;  /* 0x000080000000791a */ /* 0x000fc80000000000 */
[----:B------:R-:W-:Y:S05]  /*7410*/  EXIT ;  /* 0x000000000000794d */ /* 0x000fea0003800000 */
.L_x_20:
[----:B--2---:R2:W1:Y:S02]  /*7420*/  SYNCS.PHASECHK.TRANS64.TRYWAIT P0, [R2+URZ+0x150], R3 ;  /* 0x00015003020075a7 */ /* 0x00446400080011ff */
[----:B-1----:R-:W-:Y:S05]  /*7430*/  @!P0 NANOSLEEP.SYNCS 0x989680 ;  /* 0x009896800000895d */ /* 0x002fea0003900000 */
[----:B------:R-:W1:Y:S02]  /*7440*/  @!P0 SYNCS.PHASECHK.TRANS64 P0, [R2+URZ+0x150], R3 ;  /* 0x00015003020085a7 */ /* 0x000e6400080010ff */
[----:B-1----:R-:W-:Y:S05]  /*7450*/  @!P0 BRA `(.L_x_20) ;  /* 0xfffffffc00f08947 */ /* 0x002fea000383ffff */
[----:B------:R-:W-:Y:S05]  /*7460*/  BRA `(.L_x_114) ;  /* 0xffffffa000907947 */ /* 0x000fea000383ffff */
.L_x_23:
[----:B-1----:R-:W-:Y:S07]  /*7470*/  MOV R2, UR33 ;  /* 0x0000002100027c02 */ /* 0x002fee0008000f00 */
.L_x_115:
[----:B-1----:R1:W2:Y:S02]  /*7480*/  SYNCS.PHASECHK.TRANS64.TRYWAIT P0, [R2+URZ+0x58], R4 ;  /* 0x00005804020075a7 */ /* 0x0022a400080011ff */
[----:B--2---:R-:W-:Y:S05]  /*7490*/  @!P0 NANOSLEEP.SYNCS 0x989680 ;  /* 0x009896800000895d */ /* 0x004fea0003900000 */
[----:B------:R-:W2:Y:S02]  /*74a0*/  @!P0 SYNCS.PHASECHK.TRANS64 P0, [R2+URZ+0x58], R4 ;  /* 0x00005804020085a7 */ /* 0x000ea400080010ff */
[----:B--2---:R-:W-:Y:S05]  /*74b0*/  @!P0 BRA `(.L_x_115) ;  /* 0xfffffffc00f08947 */ /* 0x004fea000383ffff */
[----:B------:R-:W-:Y:S05]  /*74c0*/  BRA `(.L_x_22) ;  /* 0xffffffa000e07947 */ /* 0x000fea000383ffff */
.L_x_29:
[----:B-1----:R-:W-:Y:S07]  /*74d0*/  MOV R2, UR17 ;  /* 0x0000001100027c02 */ /* 0x002fee0008000f00 */
.L_x_116:
[----:B-1----:R1:W2:Y:S02]  /*74e0*/  SYNCS.PHASECHK.TRANS64.TRYWAIT P0, [R2+URZ+0x58], R4 ;  /* 0x00005804020075a7 */ /* 0x0022a400080011ff */
[----:B--2---:R-:W-:Y:S05]  /*74f0*/  @!P0 NANOSLEEP.SYNCS 0x989680 ;  /* 0x009896800000895d */ /* 0x004fea0003900000 */
[----:B------:R-:W2:Y:S02]  /*7500*/  @!P0 SYNCS.PHASECHK.TRANS64 P0, [R2+URZ+0x58], R4 ;  /* 0x00005804020085a7 */ /* 0x000ea400080010ff */
[----:B--2---:R-:W-:Y:S05]  /*7510*/  @!P0 BRA `(.L_x_116) ;  /* 0xfffffffc00f08947 */ /* 0x004fea000383ffff */
[----:B------:R-:W-:Y:S05]  /*7520*/  BRA `(.L_x_28) ;  /* 0xffffffa400887947 */ /* 0x000fea000383ffff */
.L_x_33:
[----:B-1----:R1:W2:Y:S02]  /*7530*/  SYNCS.PHASECHK.TRANS64.TRYWAIT P0, [R2+URZ+0xe0], R3 ;  /* 0x0000e003020075a7 */ /* 0x0022a400080011ff */
[----:B--2---:R-:W-:Y:S05]  /*7540*/  @!P0 NANOSLEEP.SYNCS 0x989680 ;  /* 0x009896800000895d */ /* 0x004fea0003900000 */
[----:B------:R-:W2:Y:S02]  /*7550*/  @!P0 SYNCS.PHASECHK.TRANS64 P0, [R2+URZ+0xe0], R3 ;  /* 0x0000e003020085a7 */ /* 0x000ea400080010ff */
[----:B--2---:R-:W-:Y:S05]  /*7560*/  @!P0 BRA `(.L_x_33) ;  /* 0xfffffffc00f08947 */ /* 0x004fea000383ffff */
[----:B------:R-:W-:Y:S05]  /*7570*/  BRA `(.L_x_117) ;  /* 0xffffffa800187947 */ /* 0x000fea000383ffff */
.L_x_37:
[----:B----4-:R-:W-:-:S07]  /*7580*/  MOV R0, UR5 ;  /* 0x0000000500007c02 */ /* 0x010fce0008000f00 */
.L_x_118:
[----:B-1----:R1:W2:Y:S02]  /*7590*/  SYNCS.PHASECHK.TRANS64.TRYWAIT P0, [R0+URZ], R2 ;  /* 0x00000002000075a7 */ /* 0x0022a400080011ff */
[----:B--2---:R-:W-:Y:S05]  /*75a0*/  @!P0 NANOSLEEP.SYNCS 0x989680 ;  /* 0x009896800000895d */ /* 0x004fea0003900000 */
[----:B------:R-:W2:Y:S02]  /*75b0*/  @!P0 SYNCS.PHASECHK.TRANS64 P0, [R0+URZ], R2 ;  /* 0x00000002000085a7 */ /* 0x000ea400080010ff */
[----:B--2---:R-:W-:Y:S05]  /*75c0*/  @!P0 BRA `(.L_x_118) ;  /* 0xfffffffc00f08947 */ /* 0x004fea000383ffff */
[----:B------:R-:W-:Y:S05]  /*75d0*/  BRA `(.L_x_119) ;  /* 0xffffffac00887947 */ /* 0x000fea000383ffff */
.L_x_38:
[----:B----4-:R-:W-:-:S07]  /*75e0*/  MOV R0, UR5 ;  /* 0x0000000500007c02 */ /* 0x010fce0008000f00 */
.L_x_120:
[----:B-1----:R1:W2:Y:S02]  /*75f0*/  SYNCS.PHASECHK.TRANS64.TRYWAIT P0, [R0+URZ], R3 ;  /* 0x00000003000075a7 */ /* 0x0022a400080011ff */
[----:B--2---:R-:W-:Y:S05]  /*7600*/  @!P0 NANOSLEEP.SYNCS 0x989680 ;  /* 0x009896800000895d */ /* 0x004fea0003900000 */
[----:B------:R-:W2:Y:S02]  /*7610*/  @!P0 SYNCS.PHASECHK.TRANS64 P0, [R0+URZ], R3 ;  /* 0x00000003000085a7 */ /* 0x000ea400080010ff */
[----:B--2---:R-:W-:Y:S05]  /*7620*/  @!P0 BRA `(.L_x_120) ;  /* 0xfffffffc00f08947 */ /* 0x004fea000383ffff */
[----:B------:R-:W-:Y:S05]  /*7630*/  BRA `(.L_x_121) ;  /* 0xffffffac00947947 */ /* 0x000fea000383ffff */
.L_x_39:
[----:B----4-:R-:W-:-:S07]  /*7640*/  MOV R0, UR5 ;  /* 0x0000000500007c02 */ /* 0x010fce0008000f00 */
.L_x_122:
[----:B-1----:R1:W2:Y:S02]  /*7650*/  SYNCS.PHASECHK.TRANS64.TRYWAIT P0, [R0+URZ], R3 ;  /* 0x00000003000075a7 */ /* 0x0022a400080011ff */
[----:B--2---:R-:W-:Y:S05]  /*7660*/  @!P0 NANOSLEEP.SYNCS 0x989680 ;  /* 0x009896800000895d */ /* 0x004fea0003900000 */
[----:B------:R-:W2:Y:S02]  /*7670*/  @!P0 SYNCS.PHASECHK.TRANS64 P0, [R0+URZ], R3 ;  /* 0x00000003000085a7 */ /* 0x000ea400080010ff */
[----:B--2---:R-:W-:Y:S05]  /*7680*/  @!P0 BRA `(.L_x_122) ;  /* 0xfffffffc00f08947 */ /* 0x004fea000383ffff */
[----:B------:R-:W-:Y:S05]  /*7690*/  BRA `(.L_x_123) ;  /* 0xffffffac00a07947 */ /* 0x000fea000383ffff */
.L_x_40:
[----:B----4-:R-:W-:-:S07]  /*76a0*/  MOV R0, UR5 ;  /* 0x0000000500007c02 */ /* 0x010fce0008000f00 */
.L_x_124:
[----:B-1----:R1:W2:Y:S02]  /*76b0*/  SYNCS.PHASECHK.TRANS64.TRYWAIT P0, [R0+URZ], R3 ;  /* 0x00000003000075a7 */ /* 0x0022a400080011ff */
[----:B--2---:R-:W-:Y:S05]  /*76c0*/  @!P0 NANOSLEEP.SYNCS 0x989680 ;  /* 0x009896800000895d */ /* 0x004fea0003900000 */
[----:B------:R-:W2:Y:S02]  /*76d0*/  @!P0 SYNCS.PHASECHK.TRANS64 P0, [R0+URZ], R3 ;  /* 0x00000003000085a7 */ /* 0x000ea400080010ff */
[----:B--2---:R-:W-:Y:S05]  /*76e0*/  @!P0 BRA `(.L_x_124) ;  /* 0xfffffffc00f08947 */ /* 0x004fea000383ffff */
[----:B------:R-:W-:Y:S05]  /*76f0*/  BRA `(.L_x_125) ;  /* 0xffffffac00ac7947 */ /* 0x000fea000383ffff */
.L_x_41:
[----:B----4-:R-:W-:-:S07]  /*7700*/  MOV R0, UR5 ;  /* 0x0000000500007c02 */ /* 0x010fce0008000f00 */
.L_x_126:
[----:B-1----:R1:W2:Y:S02]  /*7710*/  SYNCS.PHASECHK.TRANS64.TRYWAIT P0, [R0+URZ], R3 ;  /* 0x00000003000075a7 */ /* 0x0022a400080011ff */
[----:B--2---:R-:W-:Y:S05]  /*7720*/  @!P0 NANOSLEEP.SYNCS 0x989680 ;  /* 0x009896800000895d */ /* 0x004fea0003900000 */
[----:B------:R-:W2:Y:S02]  /*7730*/  @!P0 SYNCS.PHASECHK.TRANS64 P0, [R0+URZ], R3 ;  /* 0x00000003000085a7 */ /* 0x000ea400080010ff */
[----:B--2---:R-:W-:Y:S05]  /*7740*/  @!P0 BRA `(.L_x_126) ;  /* 0xfffffffc00f08947 */ /* 0x004fea000383ffff */
[----:B------:R-:W-:Y:S05]  /*7750*/  BRA `(.L_x_127) ;  /* 0xffffffac00b87947 */ /* 0x000fea000383ffff */
.L_x_42:
[----:B----4-:R-:W-:-:S07]  /*7760*/  MOV R0, UR5 ;  /* 0x0000000500007c02 */ /* 0x010fce0008000f00 */
.L_x_128:
[----:B-1----:R1:W2:Y:S02]  /*7770*/  SYNCS.PHASECHK.TRANS64.TRYWAIT P0, [R0+URZ], R3 ;  /* 0x00000003000075a7 */ /* 0x0022a400080011ff */
[----:B--2---:R-:W-:Y:S05]  /*7780*/  @!P0 NANOSLEEP.SYNCS 0x989680 ;  /* 0x009896800000895d */ /* 0x004fea0003900000 */
[----:B------:R-:W2:Y:S02]  /*7790*/  @!P0 SYNCS.PHASECHK.TRANS64 P0, [R0+URZ], R3 ;  /* 0x00000003000085a7 */ /* 0x000ea400080010ff */
[----:B--2---:R-:W-:Y:S05]  /*77a0*/  @!P0 BRA `(.L_x_128) ;  /* 0xfffffffc00f08947 */ /* 0x004fea000383ffff */
[----:B------:R-:W-:Y:S05]  /*77b0*/  BRA `(.L_x_129) ;  /* 0xffffffac00c47947 */ /* 0x000fea000383ffff */
.L_x_43:
[----:B----4-:R-:W-:-:S07]  /*77c0*/  MOV R0, UR5 ;  /* 0x0000000500007c02 */ /* 0x010fce0008000f00 */
.L_x_130:
[----:B-1----:R1:W2:Y:S02]  /*77d0*/  SYNCS.PHASECHK.TRANS64.TRYWAIT P0, [R0+URZ], R3 ;  /* 0x00000003000075a7 */ /* 0x0022a400080011ff */
[----:B--2---:R-:W-:Y:S05]  /*77e0*/  @!P0 NANOSLEEP.SYNCS 0x989680 ;  /* 0x009896800000895d */ /* 0x004fea0003900000 */
[----:B------:R-:W2:Y:S02]  /*77f0*/  @!P0 SYNCS.PHASECHK.TRANS64 P0, [R0+URZ], R3 ;  /* 0x00000003000085a7 */ /* 0x000ea400080010ff */
[----:B--2---:R-:W-:Y:S05]  /*7800*/  @!P0 BRA `(.L_x_130) ;  /* 0xfffffffc00f08947 */ /* 0x004fea000383ffff */
[----:B------:R-:W-:Y:S05]  /*7810*/  BRA `(.L_x_131) ;  /* 0xffffffac00d07947 */ /* 0x000fea000383ffff */
.L_x_44:
[----:B----4-:R-:W-:-:S07]  /*7820*/  MOV R0, UR5 ;  /* 0x0000000500007c02 */ /* 0x010fce0008000f00 */
.L_x_132:
[----:B-1----:R1:W2:Y:S02]  /*7830*/  SYNCS.PHASECHK.TRANS64.TRYWAIT P0, [R0+URZ], R3 ;  /* 0x00000003000075a7 */ /* 0x0022a400080011ff */
[----:B--2---:R-:W-:Y:S05]  /*7840*/  @!P0 NANOSLEEP.SYNCS 0x989680 ;  /* 0x009896800000895d */ /* 0x004fea0003900000 */
[----:B------:R-:W2:Y:S02]  /*7850*/  @!P0 SYNCS.PHASECHK.TRANS64 P0, [R0+URZ], R3 ;  /* 0x00000003000085a7 */ /* 0x000ea400080010ff */
[----:B--2---:R-:W-:Y:S05]  /*7860*/  @!P0 BRA `(.L_x_132) ;  /* 0xfffffffc00f08947 */ /* 0x004fea000383ffff */
[----:B------:R-:W-:Y:S05]  /*7870*/  BRA `(.L_x_133) ;  /* 0xffffffac00dc7947 */ /* 0x000fea000383ffff */
.L_x_45:
[----:B----4-:R-:W-:-:S07]  /*7880*/  MOV R0, UR5 ;  /* 0x0000000500007c02 */ /* 0x010fce0008000f00 */
.L_x_134:
[----:B-1----:R1:W2:Y:S02]  /*7890*/  SYNCS.PHASECHK.TRANS64.TRYWAIT P0, [R0+URZ], R3 ;  /* 0x00000003000075a7 */ /* 0x0022a400080011ff */
[----:B--2---:R-:W-:Y:S05]  /*78a0*/  @!P0 NANOSLEEP.SYNCS 0x989680 ;  /* 0x009896800000895d */ /* 0x004fea0003900000 */
[----:B------:R-:W2:Y:S02]  /*78b0*/  @!P0 SYNCS.PHASECHK.TRANS64 P0, [R0+URZ], R3 ;  /* 0x00000003000085a7 */ /* 0x000ea400080010ff */
[----:B--2---:R-:W-:Y:S05]  /*78c0*/  @!P0 BRA `(.L_x_134) ;  /* 0xfffffffc00f08947 */ /* 0x004fea000383ffff */
[----:B------:R-:W-:Y:S05]  /*78d0*/  BRA `(.L_x_135) ;  /* 0xffffffac00e87947 */ /* 0x000fea000383ffff */
.L_x_46:
[----:B----4-:R-:W-:-:S07]  /*78e0*/  MOV R0, UR5 ;  /* 0x0000000500007c02 */ /* 0x010fce0008000f00 */
.L_x_136:
[----:B-1----:R1:W2:Y:S02]  /*78f0*/  SYNCS.PHASECHK.TRANS64.TRYWAIT P0, [R0+URZ], R3 ;  /* 0x00000003000075a7 */ /* 0x0022a400080011ff */
[----:B--2---:R-:W-:Y:S05]  /*7900*/  @!P0 NANOSLEEP.SYNCS 0x989680 ;  /* 0x009896800000895d */ /* 0x004fea0003900000 */
[----:B------:R-:W2:Y:S02]  /*7910*/  @!P0 SYNCS.PHASECHK.TRANS64 P0, [R0+URZ], R3 ;  /* 0x00000003000085a7 */ /* 0x000ea400080010ff */
[----:B--2---:R-:W-:Y:S05]  /*7920*/  @!P0 BRA `(.L_x_136) ;  /* 0xfffffffc00f08947 */ /* 0x004fea000383ffff */
[----:B------:R-:W-:Y:S05]  /*7930*/  BRA `(.L_x_137) ;  /* 0xffffffac00f47947 */ /* 0x000fea000383ffff */
.L_x_49:
[----:B-1----:R1:W2:Y:S02]  /*7940*/  SYNCS.PHASECHK.TRANS64.TRYWAIT P0, [R0+URZ+0x140], R4 ;  /* 0x00014004000075a7 */ /* 0x0022a400080011ff */
[----:B--2---:R-:W-:Y:S05]  /*7950*/  @!P0 NANOSLEEP.SYNCS 0x989680 ;  /* 0x009896800000895d */ /* 0x004fea0003900000 */
[----:B------:R-:W2:Y:S02]  /*7960*/  @!P0 SYNCS.PHASECHK.TRANS64 P0, [R0+URZ+0x140], R4 ;  /* 0x00014004000085a7 */ /* 0x000ea400080010ff */
[----:B--2---:R-:W-:Y:S05]  /*7970*/  @!P0 BRA `(.L_x_49) ;  /* 0xfffffffc00f08947 */ /* 0x004fea000383ffff */
[----:B------:R-:W-:Y:S05]  /*7980*/  BRA `(.L_x_138) ;  /* 0xffffffb000507947 */ /* 0x000fea000383ffff */
.L_x_50:
[----:B------:R-:W-:-:S07]  /*7990*/  MOV R0, UR5 ;  /* 0x0000000500007c02 */ /* 0x000fce0008000f00 */
.L_x_139:
[----:B-1----:R1:W2:Y:S02]  /*79a0*/  SYNCS.PHASECHK.TRANS64.TRYWAIT P0, [R0+URZ+0xf0], R5 ;  /* 0x0000f005000075a7 */ /* 0x0022a400080011ff */
[----:B--2---:R-:W-:Y:S05]  /*79b0*/  @!P0 NANOSLEEP.SYNCS 0x989680 ;  /* 0x009896800000895d */ /* 0x004fea0003900000 */
[----:B------:R-:W2:Y:S02]  /*79c0*/  @!P0 SYNCS.PHASECHK.TRANS64 P0, [R0+URZ+0xf0], R5 ;  /* 0x0000f005000085a7 */ /* 0x000ea400080010ff */
[----:B--2---:R-:W-:Y:S05]  /*79d0*/  @!P0 BRA `(.L_x_139) ;  /* 0xfffffffc00f08947 */ /* 0x004fea000383ffff */
[----:B------:R-:W-:Y:S05]  /*79e0*/  BRA `(.L_x_140) ;  /* 0xffffffb000607947 */ /* 0x000fea000383ffff */
.L_x_51:
[----:B-1----:R1:W2:Y:S02]  /*79f0*/  SYNCS.PHASECHK.TRANS64.TRYWAIT P1, [R0+URZ+0xe0], R4 ;  /* 0x0000e004000075a7 */ /* 0x0022a400080211ff */
[----:B--2---:R-:W-:Y:S05]  /*7a00*/  @!P1 NANOSLEEP.SYNCS 0x989680 ;  /* 0x009896800000995d */ /* 0x004fea0003900000 */
[----:B------:R-:W2:Y:S02]  /*7a10*/  @!P1 SYNCS.PHASECHK.TRANS64 P1, [R0+URZ+0xe0], R4 ;  /* 0x0000e004000095a7 */ /* 0x000ea400080210ff */
[----:B--2---:R-:W-:Y:S05]  /*7a20*/  @!P1 BRA `(.L_x_51) ;  /* 0xfffffffc00f09947 */ /* 0x004fea000383ffff */
[----:B------:R-:W-:Y:S05]  /*7a30*/  BRA `(.L_x_141) ;  /* 0xffffffb000907947 */ /* 0x000fea000383ffff */
.L_x_54:
[----:B------:R-:W-:-:S07]  /*7a40*/  MOV R0, UR5 ;  /* 0x0000000500007c02 */ /* 0x000fce0008000f00 */
.L_x_142:
[----:B-1----:R1:W2:Y:S02]  /*7a50*/  SYNCS.PHASECHK.TRANS64.TRYWAIT P0, [R0+URZ+0xf0], R2 ;  /* 0x0000f002000075a7 */ /* 0x0022a400080011ff */
[----:B--2---:R-:W-:Y:S05]  /*7a60*/  @!P0 NANOSLEEP.SYNCS 0x989680 ;  /* 0x009896800000895d */ /* 0x004fea0003900000 */
[----:B------:R-:W2:Y:S02]  /*7a70*/  @!P0 SYNCS.PHASECHK.TRANS64 P0, [R0+URZ+0xf0], R2 ;  /* 0x0000f002000085a7 */ /* 0x000ea400080010ff */
[----:B--2---:R-:W-:Y:S05]  /*7a80*/  @!P0 BRA `(.L_x_142) ;  /* 0xfffffffc00f08947 */ /* 0x004fea000383ffff */
[----:B------:R-:W-:Y:S05]  /*7a90*/  BRA `(.L_x_53) ;  /* 0xffffffb000e47947 */ /* 0x000fea000383ffff */
.L_x_61:
[----:B-1----:R1:W2:Y:S02]  /*7aa0*/  SYNCS.PHASECHK.TRANS64.TRYWAIT P1, [R0+URZ+0xe0], R2 ;  /* 0x0000e002000075a7 */ /* 0x0022a400080211ff */
[----:B--2---:R-:W-:Y:S05]  /*7ab0*/  @!P1 NANOSLEEP.SYNCS 0x989680 ;  /* 0x009896800000995d */ /* 0x004fea0003900000 */
[----:B------:R-:W2:Y:S02]  /*7ac0*/  @!P1 SYNCS.PHASECHK.TRANS64 P1, [R0+URZ+0xe0], R2 ;  /* 0x0000e002000095a7 */ /* 0x000ea400080210ff */
[----:B--2---:R-:W-:Y:S05]  /*7ad0*/  @!P1 BRA `(.L_x_61) ;  /* 0xfffffffc00f09947 */ /* 0x004fea000383ffff */
[----:B------:R-:W-:Y:S05]  /*7ae0*/  BRA `(.L_x_143) ;  /* 0xffffffb800547947 */ /* 0x000fea000383ffff */
.L_x_62:
[----:B------:R-:W-:-:S07]  /*7af0*/  MOV R2, UR14 ;  /* 0x0000000e00027c02 */ /* 0x000fce0008000f00 */
.L_x_144:
[----:B-1----:R1:W2:Y:S02]  /*7b00*/  SYNCS.PHASECHK.TRANS64.TRYWAIT P0, [R2+URZ+0x120], R0 ;  /* 0x00012000020075a7 */ /* 0x0022a400080011ff */
[----:B--2---:R-:W-:Y:S05]  /*7b10*/  @!P0 NANOSLEEP.SYNCS 0x989680 ;  /* 0x009896800000895d */ /* 0x004fea0003900000 */
[----:B------:R-:W2:Y:S02]  /*7b20*/  @!P0 SYNCS.PHASECHK.TRANS64 P0, [R2+URZ+0x120], R0 ;  /* 0x00012000020085a7 */ /* 0x000ea400080010ff */
[----:B--2---:R-:W-:Y:S05]  /*7b30*/  @!P0 BRA `(.L_x_144) ;  /* 0xfffffffc00f08947 */ /* 0x004fea000383ffff */
[----:B------:R-:W-:Y:S05]  /*7b40*/  BRA `(.L_x_145) ;  /* 0xffffffb800a07947 */ /* 0x000fea000383ffff */
.L_x_65:
[----:B------:R-:W-:Y:S07]  /*7b50*/  MOV R0, UR7 ;  /* 0x0000000700007c02 */ /* 0x000fee0008000f00 */
.L_x_146:
[----:B-1----:R1:W2:Y:S02]  /*7b60*/  SYNCS.PHASECHK.TRANS64.TRYWAIT P0, [R0+URZ], R2 ;  /* 0x00000002000075a7 */ /* 0x0022a400080011ff */
[----:B--2---:R-:W-:Y:S05]  /*7b70*/  @!P0 NANOSLEEP.SYNCS 0x989680 ;  /* 0x009896800000895d */ /* 0x004fea0003900000 */
[----:B------:R-:W2:Y:S02]  /*7b80*/  @!P0 SYNCS.PHASECHK.TRANS64 P0, [R0+URZ], R2 ;  /* 0x00000002000085a7 */ /* 0x000ea400080010ff */
[----:B--2---:R-:W-:Y:S05]  /*7b90*/  @!P0 BRA `(.L_x_146) ;  /* 0xfffffffc00f08947 */ /* 0x004fea000383ffff */
[----:B------:R-:W-:Y:S05]  /*7ba0*/  BRA `(.L_x_64) ;  /* 0xffffffb800bc7947 */ /* 0x000fea000383ffff */
.L_x_68:
[----:B------:R-:W-:-:S07]  /*7bb0*/  MOV R0, UR5 ;  /* 0x0000000500007c02 */ /* 0x000fce0008000f00 */
.L_x_147:
[----:B--2---:R2:W3:Y:S02]  /*7bc0*/  SYNCS.PHASECHK.TRANS64.TRYWAIT P0, [R0+URZ], R2 ;  /* 0x00000002000075a7 */ /* 0x0044e400080011ff */
[----:B---3--:R-:W-:Y:S05]  /*7bd0*/  @!P0 NANOSLEEP.SYNCS 0x989680 ;  /* 0x009896800000895d */ /* 0x008fea0003900000 */
[----:B------:R-:W3:Y:S02]  /*7be0*/  @!P0 SYNCS.PHASECHK.TRANS64 P0, [R0+URZ], R2 ;  /* 0x00000002000085a7 */ /* 0x000ee400080010ff */
[----:B---3--:R-:W-:Y:S05]  /*7bf0*/  @!P0 BRA `(.L_x_147) ;  /* 0xfffffffc00f08947 */ /* 0x008fea000383ffff */
[----:B------:R-:W-:Y:S05]  /*7c00*/  BRA `(.L_x_148) ;  /* 0xffffffbc00987947 */ /* 0x000fea000383ffff */
.L_x_69:
[----:B------:R-:W-:-:S07]  /*7c10*/  MOV R0, UR5 ;  /* 0x0000000500007c02 */ /* 0x000fce0008000f00 */
.L_x_149:
[----:B--2---:R2:W3:Y:S02]  /*7c20*/  SYNCS.PHASECHK.TRANS64.TRYWAIT P0, [R0+URZ], R3 ;  /* 0x00000003000075a7 */ /* 0x0044e400080011ff */
[----:B---3--:R-:W-:Y:S05]  /*7c30*/  @!P0 NANOSLEEP.SYNCS 0x989680 ;  /* 0x009896800000895d */ /* 0x008fea0003900000 */
[----:B------:R-:W3:Y:S02]  /*7c40*/  @!P0 SYNCS.PHASECHK.TRANS64 P0, [R0+URZ], R3 ;  /* 0x00000003000085a7 */ /* 0x000ee400080010ff */
[----:B---3--:R-:W-:Y:S05]  /*7c50*/  @!P0 BRA `(.L_x_149) ;  /* 0xfffffffc00f08947 */ /* 0x008fea000383ffff */
[----:B------:R-:W-:Y:S05]  /*7c60*/  BRA `(.L_x_150) ;  /* 0xffffffbc00a47947 */ /* 0x000fea000383ffff */
.L_x_70:
[----:B------:R-:W-:-:S07]  /*7c70*/  MOV R0, UR5 ;  /* 0x0000000500007c02 */ /* 0x000fce0008000f00 */
.L_x_151:
[----:B--2---:R2:W3:Y:S02]  /*7c80*/  SYNCS.PHASECHK.TRANS64.TRYWAIT P0, [R0+URZ], R3 ;  /* 0x00000003000075a7 */ /* 0x0044e400080011ff */
[----:B---3--:R-:W-:Y:S05]  /*7c90*/  @!P0 NANOSLEEP.SYNCS 0x989680 ;  /* 0x009896800000895d */ /* 0x008fea0003900000 */
[----:B------:R-:W3:Y:S02]  /*7ca0*/  @!P0 SYNCS.PHASECHK.TRANS64 P0, [R0+URZ], R3 ;  /* 0x00000003000085a7 */ /* 0x000ee400080010ff */
[----:B---3--:R-:W-:Y:S05]  /*7cb0*/  @!P0 BRA `(.L_x_151) ;  /* 0xfffffffc00f08947 */ /* 0x008fea000383ffff */
[----:B------:R-:W-:Y:S05]  /*7cc0*/  BRA `(.L_x_152) ;  /* 0xffffffbc00b07947 */ /* 0x000fea000383ffff */
.L_x_71:
[----:B--2---:R-:W-:-:S07]  /*7cd0*/  MOV R0, UR6 ;  /* 0x0000000600007c02 */ /* 0x004fce0008000f00 */
.L_x_153:
[----:B--2---:R2:W3:Y:S02]  /*7ce0*/  SYNCS.PHASECHK.TRANS64.TRYWAIT P0, [R0+URZ], R2 ;  /* 0x00000002000075a7 */ /* 0x0044e400080011ff */
[----:B---3--:R-:W-:Y:S05]  /*7cf0*/  @!P0 NANOSLEEP.SYNCS 0x989680 ;  /* 0x009896800000895d */ /* 0x008fea0003900000 */
[----:B------:R-:W3:Y:S02]  /*7d00*/  @!P0 SYNCS.PHASECHK.TRANS64 P0, [R0+URZ], R2 ;  /* 0x00000002000085a7 */ /* 0x000ee400080010ff */
[----:B---3--:R-:W-:Y:S05]  /*7d10*/  @!P0 BRA `(.L_x_153) ;  /* 0xfffffffc00f08947 */ /* 0x008fea000383ffff */
[----:B------:R-:W-:Y:S05]  /*7d20*/  BRA `(.L_x_154) ;  /* 0xffffffbc00bc7947 */ /* 0x000fea000383ffff */
.L_x_76:
[----:B--2---:R2:W3:Y:S02]  /*7d30*/  SYNCS.PHASECHK.TRANS64.TRYWAIT P0, [R0+URZ+0xe0], R2 ;  /* 0x0000e002000075a7 */ /* 0x0044e400080011ff */
[----:B---3--:R-:W-:Y:S05]  /*7d40*/  @!P0 NANOSLEEP.SYNCS 0x989680 ;  /* 0x009896800000895d */ /* 0x008fea0003900000 */
[----:B------:R-:W3:Y:S02]  /*7d50*/  @!P0 SYNCS.PHASECHK.TRANS64 P0, [R0+URZ+0xe0], R2 ;  /* 0x0000e002000085a7 */ /* 0x000ee400080010ff */
[----:B---3--:R-:W-:Y:S05]  /*7d60*/  @!P0 BRA `(.L_x_76) ;  /* 0xfffffffc00f08947 */ /* 0x008fea000383ffff */
[----:B------:R-:W-:Y:S05]  /*7d70*/  BRA `(.L_x_155) ;  /* 0xffffffc000b87947 */ /* 0x000fea000383ffff */
.L_x_79:
[----:B------:R-:W-:Y:S07]  /*7d80*/  MOV R0, UR4 ;  /* 0x0000000400007c02 */ /* 0x000fee0008000f00 */
.L_x_156:
[----:B--2---:R2:W3:Y:S02]  /*7d90*/  SYNCS.PHASECHK.TRANS64.TRYWAIT P0, [R0+URZ+0xd8], R2 ;  /* 0x0000d802000075a7 */ /* 0x0044e400080011ff */
[----:B---3--:R-:W-:Y:S05]  /*7da0*/  @!P0 NANOSLEEP.SYNCS 0x989680 ;  /* 0x009896800000895d */ /* 0x008fea0003900000 */
[----:B------:R-:W3:Y:S02]  /*7db0*/  @!P0 SYNCS.PHASECHK.TRANS64 P0, [R0+URZ+0xd8], R2 ;  /* 0x0000d802000085a7 */ /* 0x000ee400080010ff */
[----:B---3--:R-:W-:Y:S05]  /*7dc0*/  @!P0 BRA `(.L_x_156) ;  /* 0xfffffffc00f08947 */ /* 0x008fea000383ffff */
[----:B------:R-:W-:Y:S05]  /*7dd0*/  BRA `(.L_x_78) ;  /* 0xffffffc400a07947 */ /* 0x000fea000383ffff */
.L_x_82:
[----:B------:R-:W-:Y:S07]  /*7de0*/  MOV R0, UR13 ;  /* 0x0000000d00007c02 */ /* 0x000fee0008000f00 */
.L_x_157:
[----:B-1----:R1:W2:Y:S02]  /*7df0*/  SYNCS.PHASECHK.TRANS64.TRYWAIT P3, [R0+URZ+0xc0], R30 ;  /* 0x0000c01e000075a7 */ /* 0x0022a400080611ff */
[----:B--2---:R-:W-:Y:S05]  /*7e00*/  @!P3 NANOSLEEP.SYNCS 0x989680 ;  /* 0x009896800000b95d */ /* 0x004fea0003900000 */
[----:B------:R-:W2:Y:S02]  /*7e10*/  @!P3 SYNCS.PHASECHK.TRANS64 P3, [R0+URZ+0xc0], R30 ;  /* 0x0000c01e0000b5a7 */ /* 0x000ea400080610ff */
[----:B--2---:R-:W-:Y:S05]  /*7e20*/  @!P3 BRA `(.L_x_157) ;  /* 0xfffffffc00f0b947 */ /* 0x004fea000383ffff */
[----:B------:R-:W-:Y:S05]  /*7e30*/  BRA `(.L_x_158) ;  /* 0xffffffc8003c7947 */ /* 0x000fea000383ffff */
.L_x_84:
[----:B------:R-:W-:-:S07]  /*7e40*/  MOV R0, UR4 ;  /* 0x0000000400007c02 */ /* 0x000fce0008000f00 */
.L_x_159:
[----:B-1----:R1:W2:Y:S02]  /*7e50*/  SYNCS.PHASECHK.TRANS64.TRYWAIT P0, [R0+URZ], R2 ;  /* 0x00000002000075a7 */ /* 0x0022a400080011ff */
[----:B--2---:R-:W-:Y:S05]  /*7e60*/  @!P0 NANOSLEEP.SYNCS 0x989680 ;  /* 0x009896800000895d */ /* 0x004fea0003900000 */
[----:B------:R-:W2:Y:S02]  /*7e70*/  @!P0 SYNCS.PHASECHK.TRANS64 P0, [R0+URZ], R2 ;  /* 0x00000002000085a7 */ /* 0x000ea400080010ff */
[----:B--2---:R-:W-:Y:S05]  /*7e80*/  @!P0 BRA `(.L_x_159) ;  /* 0xfffffffc00f08947 */ /* 0x004fea000383ffff */
[----:B------:R-:W-:Y:S05]  /*7e90*/  BRA `(.L_x_160) ;  /* 0xffffffcc00407947 */ /* 0x000fea000383ffff */
.L_x_86:
[----:B--2---:R2:W4:Y:S02]  /*7ea0*/  SYNCS.PHASECHK.TRANS64.TRYWAIT P0, [R0+URZ+0xe0], R2 ;  /* 0x0000e002000075a7 */ /* 0x00452400080011ff */
[----:B----4-:R-:W-:Y:S05]  /*7eb0*/  @!P0 NANOSLEEP.SYNCS 0x989680 ;  /* 0x009896800000895d */ /* 0x010fea0003900000 */
[----:B------:R-:W4:Y:S02]  /*7ec0*/  @!P0 SYNCS.PHASECHK.TRANS64 P0, [R0+URZ+0xe0], R2 ;  /* 0x0000e002000085a7 */ /* 0x000f2400080010ff */
[----:B----4-:R-:W-:Y:S05]  /*7ed0*/  @!P0 BRA `(.L_x_86) ;  /* 0xfffffffc00f08947 */ /* 0x010fea000383ffff */
[----:B------:R-:W-:Y:S05]  /*7ee0*/  BRA `(.L_x_161) ;  /* 0xffffffd000247947 */ /* 0x000fea000383ffff */
.L_x_96:
[----:B-1----:R1:W2:Y:S02]  /*7ef0*/  SYNCS.PHASECHK.TRANS64.TRYWAIT P0, [R0+URZ+0xb0], R2 ;  /* 0x0000b002000075a7 */ /* 0x0022a400080011ff */
[----:B--2---:R-:W-:Y:S05]  /*7f00*/  @!P0 NANOSLEEP.SYNCS 0x989680 ;  /* 0x009896800000895d */ /* 0x004fea0003900000 */
[----:B------:R-:W2:Y:S02]  /*7f10*/  @!P0 SYNCS.PHASECHK.TRANS64 P0, [R0+URZ+0xb0], R2 ;  /* 0x0000b002000085a7 */ /* 0x000ea400080010ff */
[----:B--2---:R-:W-:Y:S05]  /*7f20*/  @!P0 BRA `(.L_x_96) ;  /* 0xfffffffc00f08947 */ /* 0x004fea000383ffff */
[----:B------:R-:W-:Y:S05]  /*7f30*/  BRA `(.L_x_95) ;  /* 0xffffffd800fc7947 */ /* 0x000fea000383ffff */
.L_x_98:
[----:B-1----:R1:W4:Y:S02]  /*7f40*/  SYNCS.PHASECHK.TRANS64.TRYWAIT P1, [R17+URZ+0x100], R3 ;  /* 0x00010003110075a7 */ /* 0x00232400080211ff */
[----:B----4-:R-:W-:Y:S05]  /*7f50*/  @!P1 NANOSLEEP.SYNCS 0x989680 ;  /* 0x009896800000995d */ /* 0x010fea0003900000 */
[----:B------:R-:W4:Y:S02]  /*7f60*/  @!P1 SYNCS.PHASECHK.TRANS64 P1, [R17+URZ+0x100], R3 ;  /* 0x00010003110095a7 */ /* 0x000f2400080210ff */
[----:B----4-:R-:W-:Y:S05]  /*7f70*/  @!P1 BRA `(.L_x_98) ;  /* 0xfffffffc00f09947 */ /* 0x010fea000383ffff */
[----:B------:R-:W-:Y:S05]  /*7f80*/  BRA `(.L_x_97) ;  /* 0xffffffdc006c7947 */ /* 0x000fea000383ffff */
        .weak           $__internal_0_$__cuda_sm10x_tcgen05_guardrail_trap_col_being_dealloced_not_returned_by_alloc
        .type           $__internal_0_$__cuda_sm10x_tcgen05_guardrail_trap_col_being_dealloced_not_returned_by_alloc,@function
        .size           $__internal_0_$__cuda_sm10x_tcgen05_guardrail_trap_col_being_dealloced_not_returned_by_alloc,($__internal_1_$__cuda_sm10x_tcgen05_guardrail_trap_phase_invalid_during_alloc - $__internal_0_$__cuda_sm10x_tcgen05_guardrail_trap_col_being_dealloced_not_returned_by_alloc)
$__internal_0_$__cuda_sm10x_tcgen05_guardrail_trap_col_being_dealloced_not_returned_by_alloc:
[----:B------:R-:W-:Y:S05]  /*7f90*/  BPT.TRAP 0x1 ;  /* 0x000000040000795c */ /* 0x000fea0000300000 */
[----:B------:R-:W-:-:S04]  /*7fa0*/  HFMA2 R3, -RZ, RZ, 0, 0 ;  /* 0x00000000ff037431 */ /* 0x000fc800000001ff */
[----:B------:R-:W-:Y:S05]  /*7fb0*/  RET.REL.NODEC R2 `(_ZN7cutlass13device_kernelINS_4gemm6kernel13GemmUniversalIN4cute5tupleIJiiiiEEENS1_10collective13CollectiveMmaINS1_35MainloopSm100TmaUmmaWarpSpecializedILi11ELi2ELi4ENS5_IJNS4_1CILi1EEESB_SB_EEEEENS5_IJNSA_ILi64EEENSA_ILi80EEESE_EEENS_6half_tENS5_IJlSB_lEEESH_SI_NS4_8TiledMMAINS4_8MMA_AtomIJNS4_20SM100_MMA_F16BF16_SSISH_SH_fLi64ELi80ELNS4_4UMMA5MajorE0ELSN_0ELNSM_7ScaleInE0ELSO_0EEEEEENS4_6LayoutISC_NS5_IJNSA_ILi0EEESS_SS_EEEEENS5_IJNS4_10UnderscoreESV_SV_EEEEENS4_13SM90_TMA_LOADENS4_14ComposedLayoutINS4_7SwizzleILi3ELi4ELi3EEENS4_18smem_ptr_flag_bitsILi16EEENSR_INS5_IJNSA_ILi8EEESE_EEENS5_IJSE_SB_EEEEEEEvNS4_8identityESY_S18_vS19_EENS_8epilogue10collective18CollectiveEpilogueINS1B_23Sm100TmaWarpSpecializedILi2ELi1ELi40ELb1ELb0EEEJSG_NS5_IJNSR_ISE_SB_EENSR_ISF_SB_EEEEESH_SI_SH_SI_NS1B_6fusion15FusionCallbacksIS1F_NS1J_17LinearCombinationISH_fSH_fLNS_15FloatRoundStyleE2EEESG_S1I_JEEENS4_5SM1004TMEM4LOAD26SM100_TMEM_LOAD_16dp256b2xESY_NSZ_INS10_ILi1ELi4ELi3EEES13_NSR_INS5_IJS14_NSA_ILi16EEEEEENS5_IJS1U_SB_EEEEEEENS4_17SM75_U32x4_LDSM_NENS4_14SM90_TMA_STOREES1Y_NS4_17SM90_U32x4_STSM_NENS4_39AutoVectorizingCopyWithAssumedAlignmentILi128EEEEEEvvEEEEvNT_6ParamsE) ;  /* 0xffffff8002107950 */ /* 0x000fea0003c3ffff */
        .weak           $__internal_1_$__cuda_sm10x_tcgen05_guardrail_trap_phase_invalid_during_alloc
        .type           $__internal_1_$__cuda_sm10x_tcgen05_guardrail_trap_phase_invalid_during_alloc,@function
        .size           $__internal_1_$__cuda_sm10x_tcgen05_guardrail_trap_phase_invalid_during_alloc,($__internal_2_$__cuda_sm10x_tcgen05_guardrail_trap_unallocated_columns_being_dealloced - $__internal_1_$__cuda_sm10x_tcgen05_guardrail_trap_phase_invalid_during_alloc)
$__internal_1_$__cuda_sm10x_tcgen05_guardrail_trap_phase_invalid_during_alloc:
[----:B------:R-:W-:Y:S05]  /*7fc0*/  BPT.TRAP 0x1 ;  /* 0x000000040000795c */ /* 0x000fea0000300000 */
[----:B------:R-:W-:-:S04]  /*7fd0*/  MOV R3, 0x0 ;  /* 0x0000000000037802 */ /* 0x000fc80000000f00 */
[----:B------:R-:W-:Y:S05]  /*7fe0*/  RET.REL.NODEC R2 `(_ZN7cutlass13device_kernelINS_4gemm6kernel13GemmUniversalIN4cute5tupleIJiiiiEEENS1_10collective13CollectiveMmaINS1_35MainloopSm100TmaUmmaWarpSpecializedILi11ELi2ELi4ENS5_IJNS4_1CILi1EEESB_SB_EEEEENS5_IJNSA_ILi64EEENSA_ILi80EEESE_EEENS_6half_tENS5_IJlSB_lEEESH_SI_NS4_8TiledMMAINS4_8MMA_AtomIJNS4_20SM100_MMA_F16BF16_SSISH_SH_fLi64ELi80ELNS4_4UMMA5MajorE0ELSN_0ELNSM_7ScaleInE0ELSO_0EEEEEENS4_6LayoutISC_NS5_IJNSA_ILi0EEESS_SS_EEEEENS5_IJNS4_10UnderscoreESV_SV_EEEEENS4_13SM90_TMA_LOADENS4_14ComposedLayoutINS4_7SwizzleILi3ELi4ELi3EEENS4_18smem_ptr_flag_bitsILi16EEENSR_INS5_IJNSA_ILi8EEESE_EEENS5_IJSE_SB_EEEEEEEvNS4_8identityESY_S18_vS19_EENS_8epilogue10collective18CollectiveEpilogueINS1B_23Sm100TmaWarpSpecializedILi2ELi1ELi40ELb1ELb0EEEJSG_NS5_IJNSR_ISE_SB_EENSR_ISF_SB_EEEEESH_SI_SH_SI_NS1B_6fusion15FusionCallbacksIS1F_NS1J_17LinearCombinationISH_fSH_fLNS_15FloatRoundStyleE2EEESG_S1I_JEEENS4_5SM1004TMEM4LOAD26SM100_TMEM_LOAD_16dp256b2xESY_NSZ_INS10_ILi1ELi4ELi3EEES13_NSR_INS5_IJS14_NSA_ILi16EEEEEENS5_IJS1U_SB_EEEEEEENS4_17SM75_U32x4_LDSM_NENS4_14SM90_TMA_STOREES1Y_NS4_17SM90_U32x4_STSM_NENS4_39AutoVectorizingCopyWithAssumedAlignmentILi128EEEEEEvvEEEEvNT_6ParamsE) ;  /* 0xffffff8002047950 */ /* 0x000fea0003c3ffff */
        .weak           $__internal_2_$__cuda_sm10x_tcgen05_guardrail_trap_unallocated_columns_being_dealloced
        .type           $__internal_2_$__cuda_sm10x_tcgen05_guardrail_trap_unallocated_columns_being_dealloced,@function
        .size           $__internal_2_$__cuda_sm10x_tcgen05_guardrail_trap_unallocated_columns_being_dealloced,(.L_x_163 - $__internal_2_$__cuda_sm10x_tcgen05_guardrail_trap_unallocated_columns_being_dealloced)
$__internal_2_$__cuda_sm10x_tcgen05_guardrail_trap_unallocated_columns_being_dealloced:
[----:B------:R-:W-:Y:S05]  /*7ff0*/  BPT.TRAP 0x1 ;  /* 0x000000040000795c */ /* 0x000fea0000300000 */
[----:B------:R-:W-:-:S04]  /*8000*/  HFMA2 R3, -RZ, RZ, 0, 0 ;  /* 0x00000000ff037431 */ /* 0x000fc800000001ff */
[----:B------:R-:W-:Y:S05]  /*8010*/  RET.REL.NODEC R2 `(_ZN7cutlass13device_kernelINS_4gemm6kernel13GemmUniversalIN4cute5tupleIJiiiiEEENS1_10collective13CollectiveMmaINS1_35MainloopSm100TmaUmmaWarpSpecializedILi11ELi2ELi4ENS5_IJNS4_1CILi1EEESB_SB_EEEEENS5_IJNSA_ILi64EEENSA_ILi80EEESE_EEENS_6half_tENS5_IJlSB_lEEESH_SI_NS4_8TiledMMAINS4_8MMA_AtomIJNS4_20SM100_MMA_F16BF16_SSISH_SH_fLi64ELi80ELNS4_4UMMA5MajorE0ELSN_0ELNSM_7ScaleInE0ELSO_0EEEEEENS4_6LayoutISC_NS5_IJNSA_ILi0EEESS_SS_EEEEENS5_IJNS4_10UnderscoreESV_SV_EEEEENS4_13SM90_TMA_LOADENS4_14ComposedLayoutINS4_7SwizzleILi3ELi4ELi3EEENS4_18smem_ptr_flag_bitsILi16EEENSR_INS5_IJNSA_ILi8EEESE_EEENS5_IJSE_SB_EEEEEEEvNS4_8identityESY_S18_vS19_EENS_8epilogue10collective18CollectiveEpilogueINS1B_23Sm100TmaWarpSpecializedILi2ELi1ELi40ELb1ELb0EEEJSG_NS5_IJNSR_ISE_SB_EENSR_ISF_SB_EEEEESH_SI_SH_SI_NS1B_6fusion15FusionCallbacksIS1F_NS1J_17LinearCombinationISH_fSH_fLNS_15FloatRoundStyleE2EEESG_S1I_JEEENS4_5SM1004TMEM4LOAD26SM100_TMEM_LOAD_16dp256b2xESY_NSZ_INS10_ILi1ELi4ELi3EEES13_NSR_INS5_IJS14_NSA_ILi16EEEEEENS5_IJS1U_SB_EEEEEEENS4_17SM75_U32x4_LDSM_NENS4_14SM90_TMA_STOREES1Y_NS4_17SM90_U32x4_STSM_NENS4_39AutoVectorizingCopyWithAssumedAlignmentILi128EEEEEEvvEEEEvNT_6ParamsE) ;  /* 0xffffff7c02f87950 */ /* 0x000fea0003c3ffff */
.L_x_162:
[----:B------:R-:W-:-:S00]  /*8020*/  BRA `(.L_x_162) ;  /* 0xfffffffc00fc7947 */ /* 0x000fc0000383ffff */
[----:B------:R-:W-:-:S00]  /*8030*/  NOP ;  /* 0x0000000000007918 */ /* 0x000fc00000000000 */
        /* <DEDUP_REMOVED lines=12> */
.L_x_163:


//--------------------- .nv.global.init           --------------------------
	.section	.nv.global.init,"aw",@progbits
.nv.global.init:
	.type		$str$27,@object
	.size		$str$27,($str$28 - $str$27)
$str$27:
        /*0000*/ 	.byte	0x28, 0x61, 0x64, 0x64, 0x72, 0x65, 0x73, 0x73, 0x20, 0x26, 0x20, 0x6d, 0x61, 0x73, 0x6b, 0x29
        /*0010*/ 	.byte	0x20, 0x3d, 0x3d, 0x20, 0x30, 0x00
	.type		$str$28,@object
	.size		$str$28,($str$26 - $str$28)
$str$28:
        /*0016*/ 	.byte	0x2f, 0x74, 0x6d, 0x70, 0x2f, 0x63, 0x75, 0x74, 0x6c, 0x61, 0x73, 0x73, 0x5f, 0x73, 0x77, 0x65
        /*0026*/ 	.byte	0x65, 0x70, 0x5f, 0x73, 0x72, 0x63, 0x2f, 0x69, 0x6e, 0x63, 0x6c, 0x75, 0x64, 0x65, 0x2f, 0x63
        /*0036*/ 	.byte	0x75, 0x74, 0x65, 0x2f, 0x70, 0x6f, 0x69, 0x6e, 0x74, 0x65, 0x72, 0x5f, 0x66, 0x6c, 0x61, 0x67
        /*0046*/ 	.byte	0x67, 0x65, 0x64, 0x2e, 0x68, 0x70, 0x70, 0x00
	.type		$str$26,@object
	.size		$str$26,($str$25 - $str$26)
$str$26:
        /*004e*/ 	.byte	0x2f, 0x74, 0x6d, 0x70, 0x2f, 0x63, 0x75, 0x74, 0x6c, 0x61, 0x73, 0x73, 0x5f, 0x73, 0x77, 0x65
        /*005e*/ 	.byte	0x65, 0x70, 0x5f, 0x73, 0x72, 0x63, 0x2f, 0x69, 0x6e, 0x63, 0x6c, 0x75, 0x64, 0x65, 0x2f, 0x63
        /*006e*/ 	.byte	0x75, 0x74, 0x65, 0x2f, 0x61, 0x74, 0x6f, 0x6d, 0x2f, 0x63, 0x6f, 0x70, 0x79, 0x5f, 0x74, 0x72
        /*007e*/ 	.byte	0x61, 0x69, 0x74, 0x73, 0x5f, 0x73, 0x6d, 0x31, 0x30, 0x30, 0x2e, 0x68, 0x70, 0x70, 0x00
	.type		$str$25,@object
	.size		$str$25,(__unnamed_1 - $str$25)
$str$25:
        /*008d*/ 	.byte	0x28, 0x28, 0x75, 0x69, 0x6e, 0x74, 0x33, 0x32, 0x5f, 0x74, 0x28, 0x74, 0x68, 0x72, 0x65, 0x61
        /*009d*/ 	.byte	0x64, 0x49, 0x64, 0x78, 0x2e, 0x78, 0x29, 0x20, 0x2f, 0x20, 0x33, 0x32, 0x29, 0x20, 0x25, 0x20
        /*00ad*/ 	.byte	0x34, 0x29, 0x20, 0x3d, 0x3d, 0x20, 0x28, 0x28, 0x28, 0x74, 0x6d, 0x65, 0x6d, 0x5f, 0x61, 0x64
        /*00bd*/ 	.byte	0x64, 0x72, 0x20, 0x3e, 0x3e, 0x20, 0x31, 0x36, 0x29, 0x20, 0x2f, 0x20, 0x33, 0x32, 0x29, 0x20
        /*00cd*/ 	.byte	0x25, 0x20, 0x34, 0x29, 0x00
	.type		__unnamed_1,@object
	.size		__unnamed_1,(__unnamed_2 - __unnamed_1)
__unnamed_1:
        /*00d2*/ 	.byte	0x61, 0x75, 0x74, 0x6f, 0x20, 0x63, 0x75, 0x74, 0x65, 0x3a, 0x3a, 0x61, 0x73, 0x5f, 0x70, 0x6f
        /* <DEDUP_REMOVED lines=24> */
        /*0262*/ 	.byte	0x32, 0x30, 0x3e, 0x3e, 0x3e, 0x3e, 0x5d, 0x00
	.type		__unnamed_2,@object
	.size		__unnamed_2,(.L_2 - __unnamed_2)
__unnamed_2:
        /* <DEDUP_REMOVED lines=42> */
        /*050a*/ 	.byte	0x3e, 0x5d, 0x00
.L_2:


//--------------------- .nv.shared._ZN7cutlass13device_kernelINS_4gemm6kernel13GemmUniversalIN4cute5tupleIJiiiiEEENS1_10collective13CollectiveMmaINS1_35MainloopSm100TmaUmmaWarpSpecializedILi11ELi2ELi4ENS5_IJNS4_1CILi1EEESB_SB_EEEEENS5_IJNSA_ILi64EEENSA_ILi80EEESE_EEENS_6half_tENS5_IJlSB_lEEESH_SI_NS4_8TiledMMAINS4_8MMA_AtomIJNS4_20SM100_MMA_F16BF16_SSISH_SH_fLi64ELi80ELNS4_4UMMA5MajorE0ELSN_0ELNSM_7ScaleInE0ELSO_0EEEEEENS4_6LayoutISC_NS5_IJNSA_ILi0EEESS_SS_EEEEENS5_IJNS4_10UnderscoreESV_SV_EEEEENS4_13SM90_TMA_LOADENS4_14ComposedLayoutINS4_7SwizzleILi3ELi4ELi3EEENS4_18smem_ptr_flag_bitsILi16EEENSR_INS5_IJNSA_ILi8EEESE_EEENS5_IJSE_SB_EEEEEEEvNS4_8identityESY_S18_vS19_EENS_8epilogue10collective18CollectiveEpilogueINS1B_23Sm100TmaWarpSpecializedILi2ELi1ELi40ELb1ELb0EEEJSG_NS5_IJNSR_ISE_SB_EENSR_ISF_SB_EEEEESH_SI_SH_SI_NS1B_6fusion15FusionCallbacksIS1F_NS1J_17LinearCombinationISH_fSH_fLNS_15FloatRoundStyleE2EEESG_S1I_JEEENS4_5SM1004TMEM4LOAD26SM100_TMEM_LOAD_16dp256b2xESY_NSZ_INS10_ILi1ELi4ELi3EEES13_NSR_INS5_IJS14_NSA_ILi16EEEEEENS5_IJS1U_SB_EEEEEEENS4_17SM75_U32x4_LDSM_NENS4_14SM90_TMA_STOREES1Y_NS4_17SM90_U32x4_STSM_NENS4_39AutoVectorizingCopyWithAssumedAlignmentILi128EEEEEEvvEEEEvNT_6ParamsE --------------------------
	.section	.nv.shared._ZN7cutlass13device_kernelINS_4gemm6kernel13GemmUniversalIN4cute5tupleIJiiiiEEENS1_10collective13CollectiveMmaINS1_35MainloopSm100TmaUmmaWarpSpecializedILi11ELi2ELi4ENS5_IJNS4_1CILi1EEESB_SB_EEEEENS5_IJNSA_ILi64EEENSA_ILi80EEESE_EEENS_6half_tENS5_IJlSB_lEEESH_SI_NS4_8TiledMMAINS4_8MMA_AtomIJNS4_20SM100_MMA_F16BF16_SSISH_SH_fLi64ELi80ELNS4_4UMMA5MajorE0ELSN_0ELNSM_7ScaleInE0ELSO_0EEEEEENS4_6LayoutISC_NS5_IJNSA_ILi0EEESS_SS_EEEEENS5_IJNS4_10UnderscoreESV_SV_EEEEENS4_13SM90_TMA_LOADENS4_14ComposedLayoutINS4_7SwizzleILi3ELi4ELi3EEENS4_18smem_ptr_flag_bitsILi16EEENSR_INS5_IJNSA_ILi8EEESE_EEENS5_IJSE_SB_EEEEEEEvNS4_8identityESY_S18_vS19_EENS_8epilogue10collective18CollectiveEpilogueINS1B_23Sm100TmaWarpSpecializedILi2ELi1ELi40ELb1ELb0EEEJSG_NS5_IJNSR_ISE_SB_EENSR_ISF_SB_EEEEESH_SI_SH_SI_NS1B_6fusion15FusionCallbacksIS1F_NS1J_17LinearCombinationISH_fSH_fLNS_15FloatRoundStyleE2EEESG_S1I_JEEENS4_5SM1004TMEM4LOAD26SM100_TMEM_LOAD_16dp256b2xESY_NSZ_INS10_ILi1ELi4ELi3EEES13_NSR_INS5_IJS14_NSA_ILi16EEEEEENS5_IJS1U_SB_EEEEEEENS4_17SM75_U32x4_LDSM_NENS4_14SM90_TMA_STOREES1Y_NS4_17SM90_U32x4_STSM_NENS4_39AutoVectorizingCopyWithAssumedAlignmentILi128EEEEEEvvEEEEvNT_6ParamsE,"aw",@nobits
	.sectionflags	@""
	.align	16
	.zero		1024


//--------------------- .nv.shared.reserved.0     --------------------------
	.section	.nv.shared.reserved.0,"aw",@nobits
	.weak		__nv_reservedSMEM_offset_0_alias
	.size		__nv_reservedSMEM_offset_0_alias, 0, 64
	.other		__nv_reservedSMEM_offset_0_alias,@"STO_CUDA_RESERVED_SHARED STV_DEFAULT"
__nv_reservedSMEM_offset_0_alias:
	.zero		0
.nv.shared.reserved.0:
	.zero		64
	.weak		__nv_reservedSMEM_tcgen05_partition
	.type		__nv_reservedSMEM_tcgen05_partition,@object
	.size		__nv_reservedSMEM_tcgen05_partition,(.L_0 - __nv_reservedSMEM_tcgen05_partition)
__nv_reservedSMEM_tcgen05_partition:
	.zero		32
.L_0:


//--------------------- .nv.global                --------------------------
	.section	.nv.global,"aw",@nobits
.nv.global:
	.type		_ZN40_INTERNAL_dab122f2_4_k_cu_4c38a26c_105144cute1_E,@object
	.size		_ZN40_INTERNAL_dab122f2_4_k_cu_4c38a26c_105144cute1_E,(_ZN40_INTERNAL_dab122f2_4_k_cu_4c38a26c_105144cuda3std3__45__cpo6cbeginE - _ZN40_INTERNAL_dab122f2_4_k_cu_4c38a26c_105144cute1_E)
_ZN40_INTERNAL_dab122f2_4_k_cu_4c38a26c_105144cute1_E:
	.zero		1
	.type		_ZN40_INTERNAL_dab122f2_4_k_cu_4c38a26c_105144cuda3std3__45__cpo6cbeginE,@object
	.size		_ZN40_INTERNAL_dab122f2_4_k_cu_4c38a26c_105144cuda3std3__45__cpo6cbeginE,(_ZN40_INTERNAL_dab122f2_4_k_cu_4c38a26c_105144cuda3std3__48in_placeE - _ZN40_INTERNAL_dab122f2_4_k_cu_4c38a26c_105144cuda3std3__45__cpo6cbeginE)
_ZN40_INTERNAL_dab122f2_4_k_cu_4c38a26c_105144cuda3std3__45__cpo6cbeginE:
	.zero		1
	.type		_ZN40_INTERNAL_dab122f2_4_k_cu_4c38a26c_105144cuda3std3__48in_placeE,@object
	.size		_ZN40_INTERNAL_dab122f2_4_k_cu_4c38a26c_105144cuda3std3__48in_placeE,(_ZN40_INTERNAL_dab122f2_4_k_cu_4c38a26c_105144cuda3std6ranges3__45__cpo9iter_moveE - _ZN40_INTERNAL_dab122f2_4_k_cu_4c38a26c_105144cuda3std3__48in_placeE)
_ZN40_INTERNAL_dab122f2_4_k_cu_4c38a26c_105144cuda3std3__48in_placeE:
	.zero		1
	.type		_ZN40_INTERNAL_dab122f2_4_k_cu_4c38a26c_105144cuda3std6ranges3__45__cpo9iter_moveE,@object
	.size		_ZN40_INTERNAL_dab122f2_4_k_cu_4c38a26c_105144cuda3std6ranges3__45__cpo9iter_moveE,(_ZN40_INTERNAL_dab122f2_4_k_cu_4c38a26c_105144cuda3std3__45__cpo5beginE - _ZN40_INTERNAL_dab122f2_4_k_cu_4c38a26c_105144cuda3std6ranges3__45__cpo9iter_moveE)
_ZN40_INTERNAL_dab122f2_4_k_cu_4c38a26c_105144cuda3std6ranges3__45__cpo9iter_moveE:
	.zero		1
	.type		_ZN40_INTERNAL_dab122f2_4_k_cu_4c38a26c_105144cuda3std3__45__cpo5beginE,@object
	.size		_ZN40_INTERNAL_dab122f2_4_k_cu_4c38a26c_105144cuda3std3__45__cpo5beginE,(_ZN40_INTERNAL_dab122f2_4_k_cu_4c38a26c_105144cuda3std3__442_GLOBAL__N__dab122f2_4_k_cu_4c38a26c_105146ignoreE - _ZN40_INTERNAL_dab122f2_4_k_cu_4c38a26c_105144cuda3std3__45__cpo5beginE)
_ZN40_INTERNAL_dab122f2_4_k_cu_4c38a26c_105144cuda3std3__45__cpo5beginE:
	.zero		1
	.type		_ZN40_INTERNAL_dab122f2_4_k_cu_4c38a26c_105144cuda3std3__442_GLOBAL__N__dab122f2_4_k_cu_4c38a26c_105146ignoreE,@object
	.size		_ZN40_INTERNAL_dab122f2_4_k_cu_4c38a26c_105144cuda3std3__442_GLOBAL__N__dab122f2_4_k_cu_4c38a26c_105146ignoreE,(_ZN40_INTERNAL_dab122f2_4_k_cu_4c38a26c_105144cute7productE - _ZN40_INTERNAL_dab122f2_4_k_cu_4c38a26c_105144cuda3std3__442_GLOBAL__N__dab122f2_4_k_cu_4c38a26c_105146ignoreE)
_ZN40_INTERNAL_dab122f2_4_k_cu_4c38a26c_105144cuda3std3__442_GLOBAL__N__dab122f2_4_k_cu_4c38a26c_105146ignoreE:
	.zero		1
	.type		_ZN40_INTERNAL_dab122f2_4_k_cu_4c38a26c_105144cute7productE,@object
	.size		_ZN40_INTERNAL_dab122f2_4_k_cu_4c38a26c_105144cute7productE,(_ZN40_INTERNAL_dab122f2_4_k_cu_4c38a26c_105144cuda3std3__45__cpo3endE - _ZN40_INTERNAL_dab122f2_4_k_cu_4c38a26c_105144cute7productE)
_ZN40_INTERNAL_dab122f2_4_k_cu_4c38a26c_105144cute7productE:
	.zero		1
	.type		_ZN40_INTERNAL_dab122f2_4_k_cu_4c38a26c_105144cuda3std3__45__cpo3endE,@object
	.size		_ZN40_INTERNAL_dab122f2_4_k_cu_4c38a26c_105144cuda3std3__45__cpo3endE,(_ZN40_INTERNAL_dab122f2_4_k_cu_4c38a26c_105144cuda3std3__419piecewise_constructE - _ZN40_INTERNAL_dab122f2_4_k_cu_4c38a26c_105144cuda3std3__45__cpo3endE)
_ZN40_INTERNAL_dab122f2_4_k_cu_4c38a26c_105144cuda3std3__45__cpo3endE:
	.zero		1
	.type		_ZN40_INTERNAL_dab122f2_4_k_cu_4c38a26c_105144cuda3std3__419piecewise_constructE,@object
	.size		_ZN40_INTERNAL_dab122f2_4_k_cu_4c38a26c_105144cuda3std3__419piecewise_constructE,(_ZN40_INTERNAL_dab122f2_4_k_cu_4c38a26c_105144cuda3std3__45__cpo4cendE - _ZN40_INTERNAL_dab122f2_4_k_cu_4c38a26c_105144cuda3std3__419piecewise_constructE)
_ZN40_INTERNAL_dab122f2_4_k_cu_4c38a26c_105144cuda3std3__419piecewise_constructE:
	.zero		1
	.type		_ZN40_INTERNAL_dab122f2_4_k_cu_4c38a26c_105144cuda3std3__45__cpo4cendE,@object
	.size		_ZN40_INTERNAL_dab122f2_4_k_cu_4c38a26c_105144cuda3std3__45__cpo4cendE,(_ZN40_INTERNAL_dab122f2_4_k_cu_4c38a26c_105144cuda3std6ranges3__45__cpo4swapE - _ZN40_INTERNAL_dab122f2_4_k_cu_4c38a26c_105144cuda3std3__45__cpo4cendE)
_ZN40_INTERNAL_dab122f2_4_k_cu_4c38a26c_105144cuda3std3__45__cpo4cendE:
	.zero		1
	.type		_ZN40_INTERNAL_dab122f2_4_k_cu_4c38a26c_105144cuda3std6ranges3__45__cpo4swapE,@object
	.size		_ZN40_INTERNAL_dab122f2_4_k_cu_4c38a26c_105144cuda3std6ranges3__45__cpo4swapE,(.L_10 - _ZN40_INTERNAL_dab122f2_4_k_cu_4c38a26c_105144cuda3std6ranges3__45__cpo4swapE)
_ZN40_INTERNAL_dab122f2_4_k_cu_4c38a26c_105144cuda3std6ranges3__45__cpo4swapE:
	.zero		1
.L_10:


//--------------------- .nv.constant0._ZN7cutlass13device_kernelINS_4gemm6kernel13GemmUniversalIN4cute5tupleIJiiiiEEENS1_10collective13CollectiveMmaINS1_35MainloopSm100TmaUmmaWarpSpecializedILi11ELi2ELi4ENS5_IJNS4_1CILi1EEESB_SB_EEEEENS5_IJNSA_ILi64EEENSA_ILi80EEESE_EEENS_6half_tENS5_IJlSB_lEEESH_SI_NS4_8TiledMMAINS4_8MMA_AtomIJNS4_20SM100_MMA_F16BF16_SSISH_SH_fLi64ELi80ELNS4_4UMMA5MajorE0ELSN_0ELNSM_7ScaleInE0ELSO_0EEEEEENS4_6LayoutISC_NS5_IJNSA_ILi0EEESS_SS_EEEEENS5_IJNS4_10UnderscoreESV_SV_EEEEENS4_13SM90_TMA_LOADENS4_14ComposedLayoutINS4_7SwizzleILi3ELi4ELi3EEENS4_18smem_ptr_flag_bitsILi16EEENSR_INS5_IJNSA_ILi8EEESE_EEENS5_IJSE_SB_EEEEEEEvNS4_8identityESY_S18_vS19_EENS_8epilogue10collective18CollectiveEpilogueINS1B_23Sm100TmaWarpSpecializedILi2ELi1ELi40ELb1ELb0EEEJSG_NS5_IJNSR_ISE_SB_EENSR_ISF_SB_EEEEESH_SI_SH_SI_NS1B_6fusion15FusionCallbacksIS1F_NS1J_17LinearCombinationISH_fSH_fLNS_15FloatRoundStyleE2EEESG_S1I_JEEENS4_5SM1004TMEM4LOAD26SM100_TMEM_LOAD_16dp256b2xESY_NSZ_INS10_ILi1ELi4ELi3EEES13_NSR_INS5_IJS14_NSA_ILi16EEEEEENS5_IJS1U_SB_EEEEEEENS4_17SM75_U32x4_LDSM_NENS4_14SM90_TMA_STOREES1Y_NS4_17SM90_U32x4_STSM_NENS4_39AutoVectorizingCopyWithAssumedAlignmentILi128EEEEEEvvEEEEvNT_6ParamsE --------------------------
	.section	.nv.constant0._ZN7cutlass13device_kernelINS_4gemm6kernel13GemmUniversalIN4cute5tupleIJiiiiEEENS1_10collective13CollectiveMmaINS1_35MainloopSm100TmaUmmaWarpSpecializedILi11ELi2ELi4ENS5_IJNS4_1CILi1EEESB_SB_EEEEENS5_IJNSA_ILi64EEENSA_ILi80EEESE_EEENS_6half_tENS5_IJlSB_lEEESH_SI_NS4_8TiledMMAINS4_8MMA_AtomIJNS4_20SM100_MMA_F16BF16_SSISH_SH_fLi64ELi80ELNS4_4UMMA5MajorE0ELSN_0ELNSM_7ScaleInE0ELSO_0EEEEEENS4_6LayoutISC_NS5_IJNSA_ILi0EEESS_SS_EEEEENS5_IJNS4_10UnderscoreESV_SV_EEEEENS4_13SM90_TMA_LOADENS4_14ComposedLayoutINS4_7SwizzleILi3ELi4ELi3EEENS4_18smem_ptr_flag_bitsILi16EEENSR_INS5_IJNSA_ILi8EEESE_EEENS5_IJSE_SB_EEEEEEEvNS4_8identityESY_S18_vS19_EENS_8epilogue10collective18CollectiveEpilogueINS1B_23Sm100TmaWarpSpecializedILi2ELi1ELi40ELb1ELb0EEEJSG_NS5_IJNSR_ISE_SB_EENSR_ISF_SB_EEEEESH_SI_SH_SI_NS1B_6fusion15FusionCallbacksIS1F_NS1J_17LinearCombinationISH_fSH_fLNS_15FloatRoundStyleE2EEESG_S1I_JEEENS4_5SM1004TMEM4LOAD26SM100_TMEM_LOAD_16dp256b2xESY_NSZ_INS10_ILi1ELi4ELi3EEES13_NSR_INS5_IJS14_NSA_ILi16EEEEEENS5_IJS1U_SB_EEEEEEENS4_17SM75_U32x4_LDSM_NENS4_14SM90_TMA_STOREES1Y_NS4_17SM90_U32x4_STSM_NENS4_39AutoVectorizingCopyWithAssumedAlignmentILi128EEEEEEvvEEEEvNT_6ParamsE,"a",@progbits
	.sectionflags	@""
	.align	4
.nv.constant0._ZN7cutlass13device_kernelINS_4gemm6kernel13GemmUniversalIN4cute5tupleIJiiiiEEENS1_10collective13CollectiveMmaINS1_35MainloopSm100TmaUmmaWarpSpecializedILi11ELi2ELi4ENS5_IJNS4_1CILi1EEESB_SB_EEEEENS5_IJNSA_ILi64EEENSA_ILi80EEESE_EEENS_6half_tENS5_IJlSB_lEEESH_SI_NS4_8TiledMMAINS4_8MMA_AtomIJNS4_20SM100_MMA_F16BF16_SSISH_SH_fLi64ELi80ELNS4_4UMMA5MajorE0ELSN_0ELNSM_7ScaleInE0ELSO_0EEEEEENS4_6LayoutISC_NS5_IJNSA_ILi0EEESS_SS_EEEEENS5_IJNS4_10UnderscoreESV_SV_EEEEENS4_13SM90_TMA_LOADENS4_14ComposedLayoutINS4_7SwizzleILi3ELi4ELi3EEENS4_18smem_ptr_flag_bitsILi16EEENSR_INS5_IJNSA_ILi8EEESE_EEENS5_IJSE_SB_EEEEEEEvNS4_8identityESY_S18_vS19_EENS_8epilogue10collective18CollectiveEpilogueINS1B_23Sm100TmaWarpSpecializedILi2ELi1ELi40ELb1ELb0EEEJSG_NS5_IJNSR_ISE_SB_EENSR_ISF_SB_EEEEESH_SI_SH_SI_NS1B_6fusion15FusionCallbacksIS1F_NS1J_17LinearCombinationISH_fSH_fLNS_15FloatRoundStyleE2EEESG_S1I_JEEENS4_5SM1004TMEM4LOAD26SM100_TMEM_LOAD_16dp256b2xESY_NSZ_INS10_ILi1ELi4ELi3EEES13_NSR_INS5_IJS14_NSA_ILi16EEEEEENS5_IJS1U_SB_EEEEEEENS4_17SM75_U32x4_LDSM_NENS4_14SM90_TMA_STOREES1Y_NS4_17SM90_U32x4_STSM_NENS4_39AutoVectorizingCopyWithAssumedAlignmentILi128EEEEEEvvEEEEvNT_6ParamsE:
	.zero		2944


//--------------------- SYMBOLS --------------------------

	.type		.nv.reservedSmem.offset0,@object
	.size		.nv.reservedSmem.offset0,0x4
	.type		.nv.reservedSmem.cap,@object
	.size		.nv.reservedSmem.cap,0x4
	.type		__assertfail,@function
